	.target	sm_90a

	.elftype	@"ET_EXEC"


//--------------------- .note.nv.tkinfo           --------------------------
	.section	.note.nv.tkinfo,"",@"SHT_NOTE"
	.sectionflags	@"SHF_NOTE_NV_TKINFO"
	.tkinfo
        /*0018*/ 	.word	0x00000002
        /*0030*/ 	.string	""
        /*0030*/ 	.string	"ptxas"
        /*0030*/ 	.string	"Cuda compilation tools, release 13.0, V13.0.88"
        /*0030*/ 	.string	"Build cuda_13.0.r13.0/compiler.36424714_0"
        /*0030*/ 	.string	"-arch sm_90a -m 64 "



//--------------------- .note.nv.cuinfo           --------------------------
	.section	.note.nv.cuinfo,"",@"SHT_NOTE"
	.sectionflags	@"SHF_NOTE_NV_CUINFO"
        /*0018*/ 	.short	0x0002
        /*001a*/ 	.short	0x005a
        /*001c*/ 	.short	0x0082
	.zero		2


//--------------------- .nv.info                  --------------------------
	.section	.nv.info,"",@"SHT_CUDA_INFO"
	.align	4


	//----- nvinfo : EIATTR_REGCOUNT
	.align		4
        /*0000*/ 	.byte	0x04, 0x2f
        /*0002*/ 	.short	(.L_15 - .L_14)
	.align		4
.L_14:
        /*0004*/ 	.word	index@(_ZN7cutlass13device_kernelINS_4gemm6kernel13GemmUniversalIN4cute5tupleIJiiiiEEENS1_10collective13CollectiveMmaINS1_34MainloopSm90TmaGmmaWarpSpecializedILi3ENS5_IJNS4_1CILi2EEENSA_ILi1EEESC_EEENS1_35KernelTmaWarpSpecializedCooperativeEEENS5_IJNSA_ILi128EEENSA_ILi256EEENSA_ILi64EEEEEENS_10bfloat16_tENS5_IJlSC_lEEESK_SL_NS4_8TiledMMAINS4_8MMA_AtomIJNS4_4SM904GMMA28MMA_64x256x16_F32BF16BF16_SSILNSP_5MajorE0ELSR_0ELNSP_7ScaleInE1ELSS_1EEEEEENS4_6LayoutISD_NS5_IJSC_NSA_ILi0EEESW_EEEEENS5_IJNS4_10UnderscoreESZ_SZ_EEEEENS4_13SM90_TMA_LOADENS4_14ComposedLayoutINS4_7SwizzleILi3ELi4ELi3EEENS4_18smem_ptr_flag_bitsILi16EEENSV_INS5_IJNSA_ILi8EEESI_EEENS5_IJSI_SC_EEEEEEEvNS4_8identityENS4_23SM90_TMA_LOAD_MULTICASTES1C_vS1D_EENS_8epilogue10collective6detail29Sm90TmaWarpSpecializedAdapterINS1H_15DefaultEpilogueISK_SL_SL_NS1G_6thread17LinearCombinationISK_Li1EffLNS1L_9ScaleType4KindE0ELNS_15FloatRoundStyleE2ESK_EENS1_15EpilogueDefaultEEEEEvvEEEEvNT_6ParamsE)
        /*0008*/ 	.word	0x000000a8


	//----- nvinfo : EIATTR_FRAME_SIZE
	.align		4
.L_15:
        /*000c*/ 	.byte	0x04, 0x11
        /*000e*/ 	.short	(.L_17 - .L_16)
	.align		4
.L_16:
        /*0010*/ 	.word	index@(_ZN7cutlass13device_kernelINS_4gemm6kernel13GemmUniversalIN4cute5tupleIJiiiiEEENS1_10collective13CollectiveMmaINS1_34MainloopSm90TmaGmmaWarpSpecializedILi3ENS5_IJNS4_1CILi2EEENSA_ILi1EEESC_EEENS1_35KernelTmaWarpSpecializedCooperativeEEENS5_IJNSA_ILi128EEENSA_ILi256EEENSA_ILi64EEEEEENS_10bfloat16_tENS5_IJlSC_lEEESK_SL_NS4_8TiledMMAINS4_8MMA_AtomIJNS4_4SM904GMMA28MMA_64x256x16_F32BF16BF16_SSILNSP_5MajorE0ELSR_0ELNSP_7ScaleInE1ELSS_1EEEEEENS4_6LayoutISD_NS5_IJSC_NSA_ILi0EEESW_EEEEENS5_IJNS4_10UnderscoreESZ_SZ_EEEEENS4_13SM90_TMA_LOADENS4_14ComposedLayoutINS4_7SwizzleILi3ELi4ELi3EEENS4_18smem_ptr_flag_bitsILi16EEENSV_INS5_IJNSA_ILi8EEESI_EEENS5_IJSI_SC_EEEEEEEvNS4_8identityENS4_23SM90_TMA_LOAD_MULTICASTES1C_vS1D_EENS_8epilogue10collective6detail29Sm90TmaWarpSpecializedAdapterINS1H_15DefaultEpilogueISK_SL_SL_NS1G_6thread17LinearCombinationISK_Li1EffLNS1L_9ScaleType4KindE0ELNS_15FloatRoundStyleE2ESK_EENS1_15EpilogueDefaultEEEEEvvEEEEvNT_6ParamsE)
        /*0014*/ 	.word	0x00000000


	//----- nvinfo : EIATTR_MIN_STACK_SIZE
	.align		4
.L_17:
        /*0018*/ 	.byte	0x04, 0x12
        /*001a*/ 	.short	(.L_19 - .L_18)
	.align		4
.L_18:
        /*001c*/ 	.word	index@(_ZN7cutlass13device_kernelINS_4gemm6kernel13GemmUniversalIN4cute5tupleIJiiiiEEENS1_10collective13CollectiveMmaINS1_34MainloopSm90TmaGmmaWarpSpecializedILi3ENS5_IJNS4_1CILi2EEENSA_ILi1EEESC_EEENS1_35KernelTmaWarpSpecializedCooperativeEEENS5_IJNSA_ILi128EEENSA_ILi256EEENSA_ILi64EEEEEENS_10bfloat16_tENS5_IJlSC_lEEESK_SL_NS4_8TiledMMAINS4_8MMA_AtomIJNS4_4SM904GMMA28MMA_64x256x16_F32BF16BF16_SSILNSP_5MajorE0ELSR_0ELNSP_7ScaleInE1ELSS_1EEEEEENS4_6LayoutISD_NS5_IJSC_NSA_ILi0EEESW_EEEEENS5_IJNS4_10UnderscoreESZ_SZ_EEEEENS4_13SM90_TMA_LOADENS4_14ComposedLayoutINS4_7SwizzleILi3ELi4ELi3EEENS4_18smem_ptr_flag_bitsILi16EEENSV_INS5_IJNSA_ILi8EEESI_EEENS5_IJSI_SC_EEEEEEEvNS4_8identityENS4_23SM90_TMA_LOAD_MULTICASTES1C_vS1D_EENS_8epilogue10collective6detail29Sm90TmaWarpSpecializedAdapterINS1H_15DefaultEpilogueISK_SL_SL_NS1G_6thread17LinearCombinationISK_Li1EffLNS1L_9ScaleType4KindE0ELNS_15FloatRoundStyleE2ESK_EENS1_15EpilogueDefaultEEEEEvvEEEEvNT_6ParamsE)
        /*0020*/ 	.word	0x00000000
.L_19:


//--------------------- .nv.compat                --------------------------
	.section	.nv.compat,"",@"SHT_CUDA_COMPAT_INFO"
	.align	4
        /*0000*/ 	.byte	0x02, 0x09, 0x01, 0x00, 0x02, 0x02, 0x04, 0x00, 0x02, 0x05, 0x05, 0x00, 0x03, 0x07, 0x01, 0x01
        /*0010*/ 	.byte	0x02, 0x03, 0x01, 0x00, 0x02, 0x06, 0x01, 0x00, 0x04, 0x0b, 0x08, 0x00, 0x00, 0x00, 0x00, 0x00
        /*0020*/ 	.byte	0x00, 0x00, 0x00, 0x00


//--------------------- .nv.info._ZN7cutlass13device_kernelINS_4gemm6kernel13GemmUniversalIN4cute5tupleIJiiiiEEENS1_10collective13CollectiveMmaINS1_34MainloopSm90TmaGmmaWarpSpecializedILi3ENS5_IJNS4_1CILi2EEENSA_ILi1EEESC_EEENS1_35KernelTmaWarpSpecializedCooperativeEEENS5_IJNSA_ILi128EEENSA_ILi256EEENSA_ILi64EEEEEENS_10bfloat16_tENS5_IJlSC_lEEESK_SL_NS4_8TiledMMAINS4_8MMA_AtomIJNS4_4SM904GMMA28MMA_64x256x16_F32BF16BF16_SSILNSP_5MajorE0ELSR_0ELNSP_7ScaleInE1ELSS_1EEEEEENS4_6LayoutISD_NS5_IJSC_NSA_ILi0EEESW_EEEEENS5_IJNS4_10UnderscoreESZ_SZ_EEEEENS4_13SM90_TMA_LOADENS4_14ComposedLayoutINS4_7SwizzleILi3ELi4ELi3EEENS4_18smem_ptr_flag_bitsILi16EEENSV_INS5_IJNSA_ILi8EEESI_EEENS5_IJSI_SC_EEEEEEEvNS4_8identityENS4_23SM90_TMA_LOAD_MULTICASTES1C_vS1D_EENS_8epilogue10collective6detail29Sm90TmaWarpSpecializedAdapterINS1H_15DefaultEpilogueISK_SL_SL_NS1G_6thread17LinearCombinationISK_Li1EffLNS1L_9ScaleType4KindE0ELNS_15FloatRoundStyleE2ESK_EENS1_15EpilogueDefaultEEEEEvvEEEEvNT_6ParamsE --------------------------
	.section	.nv.info._ZN7cutlass13device_kernelINS_4gemm6kernel13GemmUniversalIN4cute5tupleIJiiiiEEENS1_10collective13CollectiveMmaINS1_34MainloopSm90TmaGmmaWarpSpecializedILi3ENS5_IJNS4_1CILi2EEENSA_ILi1EEESC_EEENS1_35KernelTmaWarpSpecializedCooperativeEEENS5_IJNSA_ILi128EEENSA_ILi256EEENSA_ILi64EEEEEENS_10bfloat16_tENS5_IJlSC_lEEESK_SL_NS4_8TiledMMAINS4_8MMA_AtomIJNS4_4SM904GMMA28MMA_64x256x16_F32BF16BF16_SSILNSP_5MajorE0ELSR_0ELNSP_7ScaleInE1ELSS_1EEEEEENS4_6LayoutISD_NS5_IJSC_NSA_ILi0EEESW_EEEEENS5_IJNS4_10UnderscoreESZ_SZ_EEEEENS4_13SM90_TMA_LOADENS4_14ComposedLayoutINS4_7SwizzleILi3ELi4ELi3EEENS4_18smem_ptr_flag_bitsILi16EEENSV_INS5_IJNSA_ILi8EEESI_EEENS5_IJSI_SC_EEEEEEEvNS4_8identityENS4_23SM90_TMA_LOAD_MULTICASTES1C_vS1D_EENS_8epilogue10collective6detail29Sm90TmaWarpSpecializedAdapterINS1H_15DefaultEpilogueISK_SL_SL_NS1G_6thread17LinearCombinationISK_Li1EffLNS1L_9ScaleType4KindE0ELNS_15FloatRoundStyleE2ESK_EENS1_15EpilogueDefaultEEEEEvvEEEEvNT_6ParamsE,"",@"SHT_CUDA_INFO"
	.sectionflags	@""
	.align	4


	//----- nvinfo : EIATTR_CUDA_API_VERSION
	.align		4
        /*0000*/ 	.byte	0x04, 0x37
        /*0002*/ 	.short	(.L_21 - .L_20)
.L_20:
        /*0004*/ 	.word	0x00000082


	//----- nvinfo : EIATTR_KPARAM_INFO
	.align		4
.L_21:
        /*0008*/ 	.byte	0x04, 0x17
        /*000a*/ 	.short	(.L_23 - .L_22)
.L_22:
        /*000c*/ 	.word	0x00000000
        /*0010*/ 	.short	0x0000
        /*0012*/ 	.short	0x0070
        /*0014*/ 	.byte	0x00, 0xf0, 0x01, 0x10


	//----- nvinfo : EIATTR_SPARSE_MMA_MASK
	.align		4
.L_23:
        /*0018*/ 	.byte	0x03, 0x50
        /*001a*/ 	.short	0x0000


	//----- nvinfo : EIATTR_MAXREG_COUNT
	.align		4
        /*001c*/ 	.byte	0x03, 0x1b
        /*001e*/ 	.short	0x00a8


	//----- nvinfo : EIATTR_NUM_BARRIERS
	.align		4
        /*0020*/ 	.byte	0x02, 0x4c
        /*0022*/ 	.byte	0x01
	.zero		1


	//----- nvinfo : EIATTR_EXTERNS
	.align		4
        /*0024*/ 	.byte	0x04, 0x0f
        /*0026*/ 	.short	(.L_25 - .L_24)


	//   ....[0]....
	.align		4
.L_24:
        /*0028*/ 	.word	index@(__assertfail)


	//----- nvinfo : EIATTR_MERCURY_ISA_VERSION
	.align		4
.L_25:
        /*002c*/ 	.byte	0x03, 0x5f
        /*002e*/ 	.short	0x0101


	//----- nvinfo : EIATTR_INT_WARP_WIDE_INSTR_OFFSETS
	.align		4
        /*0030*/ 	.byte	0x04, 0x31
        /*0032*/ 	.short	(.L_27 - .L_26)


	//   ....[0]....
.L_26:
        /*0034*/ 	.word	0x00000460


	//   ....[1]....
        /*0038*/ 	.word	0x00000490


	//   ....[2]....
        /*003c*/ 	.word	0x00000650


	//----- nvinfo : EIATTR_COOP_GROUP_MASK_REGIDS
	.align		4
.L_27:
        /*0040*/ 	.byte	0x04, 0x29
        /*0042*/ 	.short	(.L_29 - .L_28)


	//   ....[0]....
.L_28:
        /*0044*/ 	.word	0xffffffff


	//   ....[1]....
        /*0048*/ 	.word	0xffffffff


	//   ....[2]....
        /*004c*/ 	.word	0xffffffff


	//   ....[3]....
        /*0050*/ 	.word	0xffffffff


	//   ....[4]....
        /*0054*/ 	.word	0xffffffff


	//   ....[5]....
        /*0058*/ 	.word	0xffffffff


	//----- nvinfo : EIATTR_COOP_GROUP_INSTR_OFFSETS
	.align		4
.L_29:
        /*005c*/ 	.byte	0x04, 0x28
        /*005e*/ 	.short	(.L_31 - .L_30)


	//   ....[0]....
.L_30:
        /*0060*/ 	.word	0x00000060


	//   ....[1]....
        /*0064*/ 	.word	0x00000070


	//   ....[2]....
        /*0068*/ 	.word	0x00000130


	//   ....[3]....
        /*006c*/ 	.word	0x000002b0


	//   ....[4]....
        /*0070*/ 	.word	0x000007d0


	//   ....[5]....
        /*0074*/ 	.word	0x00001220


	//----- nvinfo : EIATTR_REG_RECONFIG
	.align		4
.L_31:
        /*0078*/ 	.byte	0x01, 0x54
	.zero		2


	//----- nvinfo : EIATTR_SYSCALL_OFFSETS
	.align		4
        /*007c*/ 	.byte	0x04, 0x46
        /*007e*/ 	.short	(.L_33 - .L_32)


	//   ....[0]....
.L_32:
        /*0080*/ 	.word	0x000013e0


	//----- nvinfo : EIATTR_MBARRIER_INSTR_OFFSETS
	.align		4
.L_33:
        /*0084*/ 	.byte	0x04, 0x39
        /*0086*/ 	.short	(.L_35 - .L_34)


	//   ....[0]....
.L_34:
        /*0088*/ 	.word	0x00000230
        /*008c*/ 	.word	0x000000ff
        /*0090*/ 	.word	0x00000000
        /*0094*/ 	.short	0x0100
        /*0096*/ 	.byte	0x08
	.zero		1


	//   ....[1]....
        /*0098*/ 	.word	0x00000240
        /*009c*/ 	.word	0x000000ff
        /*00a0*/ 	.word	0x00000018
        /*00a4*/ 	.short	0x0100
        /*00a6*/ 	.byte	0x08
	.zero		1


	//   ....[2]....
        /*00a8*/ 	.word	0x00000250
        /*00ac*/ 	.word	0x000000ff
        /*00b0*/ 	.word	0x00000008
        /*00b4*/ 	.short	0x0100
        /*00b6*/ 	.byte	0x08
	.zero		1


	//   ....[3]....
        /*00b8*/ 	.word	0x00000260
        /*00bc*/ 	.word	0x000000ff
        /*00c0*/ 	.word	0x00000020
        /*00c4*/ 	.short	0x0100
        /*00c6*/ 	.byte	0x08
	.zero		1


	//   ....[4]....
        /*00c8*/ 	.word	0x00000270
        /*00cc*/ 	.word	0x000000ff
        /*00d0*/ 	.word	0x00000010
        /*00d4*/ 	.short	0x0100
        /*00d6*/ 	.byte	0x08
	.zero		1


	//   ....[5]....
        /*00d8*/ 	.word	0x00000280
        /*00dc*/ 	.word	0x000000ff
        /*00e0*/ 	.word	0x00000028
        /*00e4*/ 	.short	0x0100
        /*00e6*/ 	.byte	0x08
	.zero		1


	//   ....[6]....
        /*00e8*/ 	.word	0x000006d0
        /*00ec*/ 	.word	0x000000ff
        /*00f0*/ 	.word	0x00000040
        /*00f4*/ 	.short	0x0100
        /*00f6*/ 	.byte	0x06
	.zero		1


	//   ....[7]....
        /*00f8*/ 	.word	0x00000760
        /*00fc*/ 	.word	0x000000ff
        /*0100*/ 	.word	0x00000048
        /*0104*/ 	.short	0x0100
        /*0106*/ 	.byte	0x06
	.zero		1


	//   ....[8]....
        /*0108*/ 	.word	0x000014a0
        /*010c*/ 	.word	0x00000003
        /*0110*/ 	.word	0x00000000
        /*0114*/ 	.short	0x010a
        /*0116*/ 	.byte	0x3f
	.zero		1


	//   ....[9]....
        /*0118*/ 	.word	0x000014e0
        /*011c*/ 	.word	0x00000003
        /*0120*/ 	.word	0x00000000
        /*0124*/ 	.short	0x010a
        /*0126*/ 	.byte	0x3f
	.zero		1


	//   ....[10]....
        /*0128*/ 	.word	0x000018e0
        /*012c*/ 	.word	0x00000005
        /*0130*/ 	.word	0x00000000
        /*0134*/ 	.short	0x010a
        /*0136*/ 	.byte	0x3f
	.zero		1


	//   ....[11]....
        /*0138*/ 	.word	0x00001920
        /*013c*/ 	.word	0x00000005
        /*0140*/ 	.word	0x00000000
        /*0144*/ 	.short	0x010a
        /*0146*/ 	.byte	0x3f
	.zero		1


	//   ....[12]....
        /*0148*/ 	.word	0x00001bb0
        /*014c*/ 	.word	0x00000005
        /*0150*/ 	.word	0x00000000
        /*0154*/ 	.short	0x0101
        /*0156*/ 	.byte	0x3f
	.zero		1


	//   ....[13]....
        /*0158*/ 	.word	0x00001dd0
        /*015c*/ 	.word	0x00000003
        /*0160*/ 	.word	0x00000000
        /*0164*/ 	.short	0x0101
        /*0166*/ 	.byte	0x3f
	.zero		1


	//   ....[14]....
        /*0168*/ 	.word	0x0000abb0
        /*016c*/ 	.word	0x00000017
        /*0170*/ 	.word	0x00000018
        /*0174*/ 	.short	0x010a
        /*0176*/ 	.byte	0x3f
	.zero		1


	//   ....[15]....
        /*0178*/ 	.word	0x0000af20
        /*017c*/ 	.word	0x00000003
        /*0180*/ 	.word	0x00000048
        /*0184*/ 	.short	0x0101
        /*0186*/ 	.byte	0x3f
	.zero		1


	//   ....[16]....
        /*0188*/ 	.word	0x0000b680
        /*018c*/ 	.word	0x00000007
        /*0190*/ 	.word	0x00000000
        /*0194*/ 	.short	0x010a
        /*0196*/ 	.byte	0x3f
	.zero		1


	//   ....[17]....
        /*0198*/ 	.word	0x0000b700
        /*019c*/ 	.word	0x00000006
        /*01a0*/ 	.word	0x00000000
        /*01a4*/ 	.short	0x010a
        /*01a6*/ 	.byte	0x3f
	.zero		1


	//   ....[18]....
        /*01a8*/ 	.word	0x0000b790
        /*01ac*/ 	.word	0x00000003
        /*01b0*/ 	.word	0x00000000
        /*01b4*/ 	.short	0x010a
        /*01b6*/ 	.byte	0x3f
	.zero		1


	//   ....[19]....
        /*01b8*/ 	.word	0x0000b7f0
        /*01bc*/ 	.word	0x00000003
        /*01c0*/ 	.word	0x00000000
        /*01c4*/ 	.short	0x010a
        /*01c6*/ 	.byte	0x3f
	.zero		1


	//   ....[20]....
        /*01c8*/ 	.word	0x0000b840
        /*01cc*/ 	.word	0x00000005
        /*01d0*/ 	.word	0x00000000
        /*01d4*/ 	.short	0x010a
        /*01d6*/ 	.byte	0x3f
	.zero		1


	//   ....[21]....
        /*01d8*/ 	.word	0x0000b910
        /*01dc*/ 	.word	0x00000017
        /*01e0*/ 	.word	0x00000018
        /*01e4*/ 	.short	0x010a
        /*01e6*/ 	.byte	0x3f
	.zero		1


	//   ....[22]....
        /*01e8*/ 	.word	0x0000b9e0
        /*01ec*/ 	.word	0x00000007
        /*01f0*/ 	.word	0x00000000
        /*01f4*/ 	.short	0x010a
        /*01f6*/ 	.byte	0x3f
	.zero		1


	//   ....[23]....
        /*01f8*/ 	.word	0x0000ba30
        /*01fc*/ 	.word	0x00000006
        /*0200*/ 	.word	0x00000000
        /*0204*/ 	.short	0x010a
        /*0206*/ 	.byte	0x3f
	.zero		1


	//----- nvinfo : EIATTR_NUM_MBARRIERS
	.align		4
.L_35:
        /*0208*/ 	.byte	0x03, 0x38
        /*020a*/ 	.short	0x0008


	//----- nvinfo : EIATTR_EXIT_INSTR_OFFSETS
	.align		4
        /*020c*/ 	.byte	0x04, 0x1c
        /*020e*/ 	.short	(.L_37 - .L_36)


	//   ....[0]....
.L_36:
        /*0210*/ 	.word	0x00000930


	//   ....[1]....
        /*0214*/ 	.word	0x00001150


	//   ....[2]....
        /*0218*/ 	.word	0x0000a2d0


	//   ....[3]....
        /*021c*/ 	.word	0x0000a830


	//   ....[4]....
        /*0220*/ 	.word	0x0000b7e0


	//----- nvinfo : EIATTR_MAX_THREADS
	.align		4
.L_37:
        /*0224*/ 	.byte	0x04, 0x05
        /*0226*/ 	.short	(.L_39 - .L_38)
.L_38:
        /*0228*/ 	.word	0x00000180
        /*022c*/ 	.word	0x00000001
        /*0230*/ 	.word	0x00000001


	//----- nvinfo : EIATTR_CRS_STACK_SIZE
	.align		4
.L_39:
        /*0234*/ 	.byte	0x04, 0x1e
        /*0236*/ 	.short	(.L_41 - .L_40)
.L_40:
        /*0238*/ 	.word	0x00000000


	//----- nvinfo : EIATTR_CBANK_PARAM_SIZE
	.align		4
.L_41:
        /*023c*/ 	.byte	0x03, 0x19
        /*023e*/ 	.short	0x0470


	//----- nvinfo : EIATTR_PARAM_CBANK
	.align		4
        /*0240*/ 	.byte	0x04, 0x0a
        /*0242*/ 	.short	(.L_43 - .L_42)
	.align		4
.L_42:
        /*0244*/ 	.word	index@(.nv.constant0._ZN7cutlass13device_kernelINS_4gemm6kernel13GemmUniversalIN4cute5tupleIJiiiiEEENS1_10collective13CollectiveMmaINS1_34MainloopSm90TmaGmmaWarpSpecializedILi3ENS5_IJNS4_1CILi2EEENSA_ILi1EEESC_EEENS1_35KernelTmaWarpSpecializedCooperativeEEENS5_IJNSA_ILi128EEENSA_ILi256EEENSA_ILi64EEEEEENS_10bfloat16_tENS5_IJlSC_lEEESK_SL_NS4_8TiledMMAINS4_8MMA_AtomIJNS4_4SM904GMMA28MMA_64x256x16_F32BF16BF16_SSILNSP_5MajorE0ELSR_0ELNSP_7ScaleInE1ELSS_1EEEEEENS4_6LayoutISD_NS5_IJSC_NSA_ILi0EEESW_EEEEENS5_IJNS4_10UnderscoreESZ_SZ_EEEEENS4_13SM90_TMA_LOADENS4_14ComposedLayoutINS4_7SwizzleILi3ELi4ELi3EEENS4_18smem_ptr_flag_bitsILi16EEENSV_INS5_IJNSA_ILi8EEESI_EEENS5_IJSI_SC_EEEEEEEvNS4_8identityENS4_23SM90_TMA_LOAD_MULTICASTES1C_vS1D_EENS_8epilogue10collective6detail29Sm90TmaWarpSpecializedAdapterINS1H_15DefaultEpilogueISK_SL_SL_NS1G_6thread17LinearCombinationISK_Li1EffLNS1L_9ScaleType4KindE0ELNS_15FloatRoundStyleE2ESK_EENS1_15EpilogueDefaultEEEEEvvEEEEvNT_6ParamsE)
        /*0248*/ 	.short	0x0210
        /*024a*/ 	.short	0x0470


	//----- nvinfo : EIATTR_SW_WAR
	.align		4
.L_43:
        /*024c*/ 	.byte	0x04, 0x36
        /*024e*/ 	.short	(.L_45 - .L_44)
.L_44:
        /*0250*/ 	.word	0x00000008
.L_45:


//--------------------- .nv.callgraph             --------------------------
	.section	.nv.callgraph,"",@"SHT_CUDA_CALLGRAPH"
	.align	4
	.sectionentsize	8
	.align		4
        /*0000*/ 	.word	0x00000000
	.align		4
        /*0004*/ 	.word	0xffffffff
	.align		4
        /*0008*/ 	.word	index@(_ZN7cutlass13device_kernelINS_4gemm6kernel13GemmUniversalIN4cute5tupleIJiiiiEEENS1_10collective13CollectiveMmaINS1_34MainloopSm90TmaGmmaWarpSpecializedILi3ENS5_IJNS4_1CILi2EEENSA_ILi1EEESC_EEENS1_35KernelTmaWarpSpecializedCooperativeEEENS5_IJNSA_ILi128EEENSA_ILi256EEENSA_ILi64EEEEEENS_10bfloat16_tENS5_IJlSC_lEEESK_SL_NS4_8TiledMMAINS4_8MMA_AtomIJNS4_4SM904GMMA28MMA_64x256x16_F32BF16BF16_SSILNSP_5MajorE0ELSR_0ELNSP_7ScaleInE1ELSS_1EEEEEENS4_6LayoutISD_NS5_IJSC_NSA_ILi0EEESW_EEEEENS5_IJNS4_10UnderscoreESZ_SZ_EEEEENS4_13SM90_TMA_LOADENS4_14ComposedLayoutINS4_7SwizzleILi3ELi4ELi3EEENS4_18smem_ptr_flag_bitsILi16EEENSV_INS5_IJNSA_ILi8EEESI_EEENS5_IJSI_SC_EEEEEEEvNS4_8identityENS4_23SM90_TMA_LOAD_MULTICASTES1C_vS1D_EENS_8epilogue10collective6detail29Sm90TmaWarpSpecializedAdapterINS1H_15DefaultEpilogueISK_SL_SL_NS1G_6thread17LinearCombinationISK_Li1EffLNS1L_9ScaleType4KindE0ELNS_15FloatRoundStyleE2ESK_EENS1_15EpilogueDefaultEEEEEvvEEEEvNT_6ParamsE)
	.align		4
        /*000c*/ 	.word	index@(__assertfail)
	.align		4
        /*0010*/ 	.word	0x00000000
	.align		4
        /*0014*/ 	.word	0xfffffffe
	.align		4
        /*0018*/ 	.word	0x00000000
	.align		4
        /*001c*/ 	.word	0xfffffffd
	.align		4
        /*0020*/ 	.word	0x00000000
	.align		4
        /*0024*/ 	.word	0xfffffffc


//--------------------- .nv.constant4             --------------------------
	.section	.nv.constant4,"a",@progbits
	.align	8
	.align		8
.nv.constant4:
        /*0000*/ 	.dword	__assertfail
	.align		8
        /*0008*/ 	.dword	__unnamed_1
	.align		8
        /*0010*/ 	.dword	_ZN39_INTERNAL_756c93cf_4_k_cu_fdf43662_34974cuda3std3__45__cpo5beginE
	.align		8
        /*0018*/ 	.dword	_ZN39_INTERNAL_756c93cf_4_k_cu_fdf43662_34974cuda3std3__45__cpo3endE
	.align		8
        /*0020*/ 	.dword	_ZN39_INTERNAL_756c93cf_4_k_cu_fdf43662_34974cuda3std3__45__cpo6cbeginE
	.align		8
        /*0028*/ 	.dword	_ZN39_INTERNAL_756c93cf_4_k_cu_fdf43662_34974cuda3std3__45__cpo4cendE
	.align		8
        /*0030*/ 	.dword	_ZN39_INTERNAL_756c93cf_4_k_cu_fdf43662_34974cuda3std3__441_GLOBAL__N__756c93cf_4_k_cu_fdf43662_34976ignoreE
	.align		8
        /*0038*/ 	.dword	_ZN39_INTERNAL_756c93cf_4_k_cu_fdf43662_34974cuda3std3__419piecewise_constructE
	.align		8
        /*0040*/ 	.dword	_ZN39_INTERNAL_756c93cf_4_k_cu_fdf43662_34974cuda3std3__48in_placeE
	.align		8
        /*0048*/ 	.dword	_ZN39_INTERNAL_756c93cf_4_k_cu_fdf43662_34974cuda3std6ranges3__45__cpo4swapE
	.align		8
        /*0050*/ 	.dword	_ZN39_INTERNAL_756c93cf_4_k_cu_fdf43662_34974cuda3std6ranges3__45__cpo9iter_moveE
	.align		8
        /*0058*/ 	.dword	_ZN39_INTERNAL_756c93cf_4_k_cu_fdf43662_34974cute7productE
	.align		8
        /*0060*/ 	.dword	_ZN39_INTERNAL_756c93cf_4_k_cu_fdf43662_34974cute1_E
	.align		8
        /*0068*/ 	.dword	$str$22
	.align		8
        /*0070*/ 	.dword	$str$23


//--------------------- .text._ZN7cutlass13device_kernelINS_4gemm6kernel13GemmUniversalIN4cute5tupleIJiiiiEEENS1_10collective13CollectiveMmaINS1_34MainloopSm90TmaGmmaWarpSpecializedILi3ENS5_IJNS4_1CILi2EEENSA_ILi1EEESC_EEENS1_35KernelTmaWarpSpecializedCooperativeEEENS5_IJNSA_ILi128EEENSA_ILi256EEENSA_ILi64EEEEEENS_10bfloat16_tENS5_IJlSC_lEEESK_SL_NS4_8TiledMMAINS4_8MMA_AtomIJNS4_4SM904GMMA28MMA_64x256x16_F32BF16BF16_SSILNSP_5MajorE0ELSR_0ELNSP_7ScaleInE1ELSS_1EEEEEENS4_6LayoutISD_NS5_IJSC_NSA_ILi0EEESW_EEEEENS5_IJNS4_10UnderscoreESZ_SZ_EEEEENS4_13SM90_TMA_LOADENS4_14ComposedLayoutINS4_7SwizzleILi3ELi4ELi3EEENS4_18smem_ptr_flag_bitsILi16EEENSV_INS5_IJNSA_ILi8EEESI_EEENS5_IJSI_SC_EEEEEEEvNS4_8identityENS4_23SM90_TMA_LOAD_MULTICASTES1C_vS1D_EENS_8epilogue10collective6detail29Sm90TmaWarpSpecializedAdapterINS1H_15DefaultEpilogueISK_SL_SL_NS1G_6thread17LinearCombinationISK_Li1EffLNS1L_9ScaleType4KindE0ELNS_15FloatRoundStyleE2ESK_EENS1_15EpilogueDefaultEEEEEvvEEEEvNT_6ParamsE --------------------------
	.section	.text._ZN7cutlass13device_kernelINS_4gemm6kernel13GemmUniversalIN4cute5tupleIJiiiiEEENS1_10collective13CollectiveMmaINS1_34MainloopSm90TmaGmmaWarpSpecializedILi3ENS5_IJNS4_1CILi2EEENSA_ILi1EEESC_EEENS1_35KernelTmaWarpSpecializedCooperativeEEENS5_IJNSA_ILi128EEENSA_ILi256EEENSA_ILi64EEEEEENS_10bfloat16_tENS5_IJlSC_lEEESK_SL_NS4_8TiledMMAINS4_8MMA_AtomIJNS4_4SM904GMMA28MMA_64x256x16_F32BF16BF16_SSILNSP_5MajorE0ELSR_0ELNSP_7ScaleInE1ELSS_1EEEEEENS4_6LayoutISD_NS5_IJSC_NSA_ILi0EEESW_EEEEENS5_IJNS4_10UnderscoreESZ_SZ_EEEEENS4_13SM90_TMA_LOADENS4_14ComposedLayoutINS4_7SwizzleILi3ELi4ELi3EEENS4_18smem_ptr_flag_bitsILi16EEENSV_INS5_IJNSA_ILi8EEESI_EEENS5_IJSI_SC_EEEEEEEvNS4_8identityENS4_23SM90_TMA_LOAD_MULTICASTES1C_vS1D_EENS_8epilogue10collective6detail29Sm90TmaWarpSpecializedAdapterINS1H_15DefaultEpilogueISK_SL_SL_NS1G_6thread17LinearCombinationISK_Li1EffLNS1L_9ScaleType4KindE0ELNS_15FloatRoundStyleE2ESK_EENS1_15EpilogueDefaultEEEEEvvEEEEvNT_6ParamsE,"ax",@progbits
	.align	128
.text._ZN7cutlass13device_kernelINS_4gemm6kernel13GemmUniversalIN4cute5tupleIJiiiiEEENS1_10collective13CollectiveMmaINS1_34MainloopSm90TmaGmmaWarpSpecializedILi3ENS5_IJNS4_1CILi2EEENSA_ILi1EEESC_EEENS1_35KernelTmaWarpSpecializedCooperativeEEENS5_IJNSA_ILi128EEENSA_ILi256EEENSA_ILi64EEEEEENS_10bfloat16_tENS5_IJlSC_lEEESK_SL_NS4_8TiledMMAINS4_8MMA_AtomIJNS4_4SM904GMMA28MMA_64x256x16_F32BF16BF16_SSILNSP_5MajorE0ELSR_0ELNSP_7ScaleInE1ELSS_1EEEEEENS4_6LayoutISD_NS5_IJSC_NSA_ILi0EEESW_EEEEENS5_IJNS4_10UnderscoreESZ_SZ_EEEEENS4_13SM90_TMA_LOADENS4_14ComposedLayoutINS4_7SwizzleILi3ELi4ELi3EEENS4_18smem_ptr_flag_bitsILi16EEENSV_INS5_IJNSA_ILi8EEESI_EEENS5_IJSI_SC_EEEEEEEvNS4_8identityENS4_23SM90_TMA_LOAD_MULTICASTES1C_vS1D_EENS_8epilogue10collective6detail29Sm90TmaWarpSpecializedAdapterINS1H_15DefaultEpilogueISK_SL_SL_NS1G_6thread17LinearCombinationISK_Li1EffLNS1L_9ScaleType4KindE0ELNS_15FloatRoundStyleE2ESK_EENS1_15EpilogueDefaultEEEEEvvEEEEvNT_6ParamsE:
        .type           _ZN7cutlass13device_kernelINS_4gemm6kernel13GemmUniversalIN4cute5tupleIJiiiiEEENS1_10collective13CollectiveMmaINS1_34MainloopSm90TmaGmmaWarpSpecializedILi3ENS5_IJNS4_1CILi2EEENSA_ILi1EEESC_EEENS1_35KernelTmaWarpSpecializedCooperativeEEENS5_IJNSA_ILi128EEENSA_ILi256EEENSA_ILi64EEEEEENS_10bfloat16_tENS5_IJlSC_lEEESK_SL_NS4_8TiledMMAINS4_8MMA_AtomIJNS4_4SM904GMMA28MMA_64x256x16_F32BF16BF16_SSILNSP_5MajorE0ELSR_0ELNSP_7ScaleInE1ELSS_1EEEEEENS4_6LayoutISD_NS5_IJSC_NSA_ILi0EEESW_EEEEENS5_IJNS4_10UnderscoreESZ_SZ_EEEEENS4_13SM90_TMA_LOADENS4_14ComposedLayoutINS4_7SwizzleILi3ELi4ELi3EEENS4_18smem_ptr_flag_bitsILi16EEENSV_INS5_IJNSA_ILi8EEESI_EEENS5_IJSI_SC_EEEEEEEvNS4_8identityENS4_23SM90_TMA_LOAD_MULTICASTES1C_vS1D_EENS_8epilogue10collective6detail29Sm90TmaWarpSpecializedAdapterINS1H_15DefaultEpilogueISK_SL_SL_NS1G_6thread17LinearCombinationISK_Li1EffLNS1L_9ScaleType4KindE0ELNS_15FloatRoundStyleE2ESK_EENS1_15EpilogueDefaultEEEEEvvEEEEvNT_6ParamsE,@function
        .size           _ZN7cutlass13device_kernelINS_4gemm6kernel13GemmUniversalIN4cute5tupleIJiiiiEEENS1_10collective13CollectiveMmaINS1_34MainloopSm90TmaGmmaWarpSpecializedILi3ENS5_IJNS4_1CILi2EEENSA_ILi1EEESC_EEENS1_35KernelTmaWarpSpecializedCooperativeEEENS5_IJNSA_ILi128EEENSA_ILi256EEENSA_ILi64EEEEEENS_10bfloat16_tENS5_IJlSC_lEEESK_SL_NS4_8TiledMMAINS4_8MMA_AtomIJNS4_4SM904GMMA28MMA_64x256x16_F32BF16BF16_SSILNSP_5MajorE0ELSR_0ELNSP_7ScaleInE1ELSS_1EEEEEENS4_6LayoutISD_NS5_IJSC_NSA_ILi0EEESW_EEEEENS5_IJNS4_10UnderscoreESZ_SZ_EEEEENS4_13SM90_TMA_LOADENS4_14ComposedLayoutINS4_7SwizzleILi3ELi4ELi3EEENS4_18smem_ptr_flag_bitsILi16EEENSV_INS5_IJNSA_ILi8EEESI_EEENS5_IJSI_SC_EEEEEEEvNS4_8identityENS4_23SM90_TMA_LOAD_MULTICASTES1C_vS1D_EENS_8epilogue10collective6detail29Sm90TmaWarpSpecializedAdapterINS1H_15DefaultEpilogueISK_SL_SL_NS1G_6thread17LinearCombinationISK_Li1EffLNS1L_9ScaleType4KindE0ELNS_15FloatRoundStyleE2ESK_EENS1_15EpilogueDefaultEEEEEvvEEEEvNT_6ParamsE,(.L_x_325 - _ZN7cutlass13device_kernelINS_4gemm6kernel13GemmUniversalIN4cute5tupleIJiiiiEEENS1_10collective13CollectiveMmaINS1_34MainloopSm90TmaGmmaWarpSpecializedILi3ENS5_IJNS4_1CILi2EEENSA_ILi1EEESC_EEENS1_35KernelTmaWarpSpecializedCooperativeEEENS5_IJNSA_ILi128EEENSA_ILi256EEENSA_ILi64EEEEEENS_10bfloat16_tENS5_IJlSC_lEEESK_SL_NS4_8TiledMMAINS4_8MMA_AtomIJNS4_4SM904GMMA28MMA_64x256x16_F32BF16BF16_SSILNSP_5MajorE0ELSR_0ELNSP_7ScaleInE1ELSS_1EEEEEENS4_6LayoutISD_NS5_IJSC_NSA_ILi0EEESW_EEEEENS5_IJNS4_10UnderscoreESZ_SZ_EEEEENS4_13SM90_TMA_LOADENS4_14ComposedLayoutINS4_7SwizzleILi3ELi4ELi3EEENS4_18smem_ptr_flag_bitsILi16EEENSV_INS5_IJNSA_ILi8EEESI_EEENS5_IJSI_SC_EEEEEEEvNS4_8identityENS4_23SM90_TMA_LOAD_MULTICASTES1C_vS1D_EENS_8epilogue10collective6detail29Sm90TmaWarpSpecializedAdapterINS1H_15DefaultEpilogueISK_SL_SL_NS1G_6thread17LinearCombinationISK_Li1EffLNS1L_9ScaleType4KindE0ELNS_15FloatRoundStyleE2ESK_EENS1_15EpilogueDefaultEEEEEvvEEEEvNT_6ParamsE)
        .other          _ZN7cutlass13device_kernelINS_4gemm6kernel13GemmUniversalIN4cute5tupleIJiiiiEEENS1_10collective13CollectiveMmaINS1_34MainloopSm90TmaGmmaWarpSpecializedILi3ENS5_IJNS4_1CILi2EEENSA_ILi1EEESC_EEENS1_35KernelTmaWarpSpecializedCooperativeEEENS5_IJNSA_ILi128EEENSA_ILi256EEENSA_ILi64EEEEEENS_10bfloat16_tENS5_IJlSC_lEEESK_SL_NS4_8TiledMMAINS4_8MMA_AtomIJNS4_4SM904GMMA28MMA_64x256x16_F32BF16BF16_SSILNSP_5MajorE0ELSR_0ELNSP_7ScaleInE1ELSS_1EEEEEENS4_6LayoutISD_NS5_IJSC_NSA_ILi0EEESW_EEEEENS5_IJNS4_10UnderscoreESZ_SZ_EEEEENS4_13SM90_TMA_LOADENS4_14ComposedLayoutINS4_7SwizzleILi3ELi4ELi3EEENS4_18smem_ptr_flag_bitsILi16EEENSV_INS5_IJNSA_ILi8EEESI_EEENS5_IJSI_SC_EEEEEEEvNS4_8identityENS4_23SM90_TMA_LOAD_MULTICASTES1C_vS1D_EENS_8epilogue10collective6detail29Sm90TmaWarpSpecializedAdapterINS1H_15DefaultEpilogueISK_SL_SL_NS1G_6thread17LinearCombinationISK_Li1EffLNS1L_9ScaleType4KindE0ELNS_15FloatRoundStyleE2ESK_EENS1_15EpilogueDefaultEEEEEvvEEEEvNT_6ParamsE,@"STO_CUDA_ENTRY STV_DEFAULT"
_ZN7cutlass13device_kernelINS_4gemm6kernel13GemmUniversalIN4cute5tupleIJiiiiEEENS1_10collective13CollectiveMmaINS1_34MainloopSm90TmaGmmaWarpSpecializedILi3ENS5_IJNS4_1CILi2EEENSA_ILi1EEESC_EEENS1_35KernelTmaWarpSpecializedCooperativeEEENS5_IJNSA_ILi128EEENSA_ILi256EEENSA_ILi64EEEEEENS_10bfloat16_tENS5_IJlSC_lEEESK_SL_NS4_8TiledMMAINS4_8MMA_AtomIJNS4_4SM904GMMA28MMA_64x256x16_F32BF16BF16_SSILNSP_5MajorE0ELSR_0ELNSP_7ScaleInE1ELSS_1EEEEEENS4_6LayoutISD_NS5_IJSC_NSA_ILi0EEESW_EEEEENS5_IJNS4_10UnderscoreESZ_SZ_EEEEENS4_13SM90_TMA_LOADENS4_14ComposedLayoutINS4_7SwizzleILi3ELi4ELi3EEENS4_18smem_ptr_flag_bitsILi16EEENSV_INS5_IJNSA_ILi8EEESI_EEENS5_IJSI_SC_EEEEEEEvNS4_8identityENS4_23SM90_TMA_LOAD_MULTICASTES1C_vS1D_EENS_8epilogue10collective6detail29Sm90TmaWarpSpecializedAdapterINS1H_15DefaultEpilogueISK_SL_SL_NS1G_6thread17LinearCombinationISK_Li1EffLNS1L_9ScaleType4KindE0ELNS_15FloatRoundStyleE2ESK_EENS1_15EpilogueDefaultEEEEEvvEEEEvNT_6ParamsE:
[----:B------:R-:W0:Y:S01]  /*0000*/  LDC R1, c[0x0][0x28] ;  /* 0x00000a00ff017b82 */ /* 0x000e220000000800 */
[----:B------:R-:W1:Y:S01]  /*0010*/  S2R R18, SR_TID.X ;  /* 0x0000000000127919 */ /* 0x000e620000002100 */
[----:B------:R-:W-:Y:S01]  /*0020*/  ELECT P0, URZ, PT ;  /* 0x00000000003f782f */ /* 0x000fe20003800000 */
[----:B------:R-:W-:Y:S01]  /*0030*/  BSSY B0, `(.L_x_0) ;  /* 0x000000f000007945 */ /* 0x000fe20003800000 */
[--C-:B-1----:R-:W-:Y:S02]  /*0040*/  SHF.R.U32.HI R0, RZ, 0x5, R18.reuse ;  /* 0x00000005ff007819 */ /* 0x102fe40000011612 */
[----:B------:R-:W-:-:S03]  /*0050*/  SHF.R.U32.HI R3, RZ, 0x7, R18 ;  /* 0x00000007ff037819 */ /* 0x000fc60000011612 */
[----:B------:R-:W1:Y:S04]  /*0060*/  SHFL.IDX PT, R2, R0, RZ, 0x1f ;  /* 0x00001fff00027589 */ /* 0x000e6800000e0000 */
[----:B------:R2:W3:Y:S01]  /*0070*/  SHFL.IDX PT, R5, R3, RZ, 0x1f ;  /* 0x00001fff03057589 */ /* 0x0004e200000e0000 */
[----:B-1----:R-:W-:-:S13]  /*0080*/  ISETP.NE.OR P0, PT, R2, RZ, !P0 ;  /* 0x000000ff0200720c */ /* 0x002fda0004705670 */
[----:B0-23--:R-:W-:Y:S05]  /*0090*/  @P0 BRA `(.L_x_1) ;  /* 0x0000000000200947 */ /* 0x00dfea0003800000 */
[----:B------:R-:W-:Y:S02]  /*00a0*/  ULDC.64 UR4, c[0x0][0x198] ;  /* 0x0000660000047ab9 */ /* 0x000fe40000000a00 */
[----:B------:R-:W-:Y:S02]  /*00b0*/  UIADD3 UR6, UP0, UR4, 0xf0, URZ ;  /* 0x000000f004067890 */ /* 0x000fe4000ff1e03f */
[----:B------:R-:W-:Y:S02]  /*00c0*/  UIADD3 UR4, UP1, UR4, 0x1f0, URZ ;  /* 0x000001f004047890 */ /* 0x000fe4000ff3e03f */
[----:B------:R-:W-:Y:S02]  /*00d0*/  UIADD3.X UR7, URZ, UR5, URZ, UP0, !UPT ;  /* 0x000000053f077290 */ /* 0x000fe400087fe43f */
[----:B------:R-:W-:-:S07]  /*00e0*/  UIADD3.X UR5, URZ, UR5, URZ, UP1, !UPT ;  /* 0x000000053f057290 */ /* 0x000fce0008ffe43f */
[----:B------:R0:W-:Y:S02]  /*00f0*/  UTMACCTL.PF [UR6] ;  /* 0x00000000060079b9 */ /* 0x0001e40008040000 */
[----:B------:R0:W-:Y:S02]  /*0100*/  UTMACCTL.PF [UR4] ;  /* 0x00000000040079b9 */ /* 0x0001e40008040000 */
[----:B0-----:R-:W-:Y:S01]  /*0110*/  NOP ;  /* 0x0000000000007918 */ /* 0x001fe20000000000 */
.L_x_1:
[----:B------:R-:W-:Y:S05]  /*0120*/  BSYNC B0 ;  /* 0x0000000000007941 */ /* 0x000fea0003800000 */
.L_x_0:
[----:B------:R-:W0:Y:S02]  /*0130*/  SHFL.IDX PT, R3, R0, RZ, 0x1f ;  /* 0x00001fff00037589 */ /* 0x000e2400000e0000 */
[----:B0-----:R-:W-:-:S13]  /*0140*/  ISETP.NE.AND P0, PT, R3, RZ, PT ;  /* 0x000000ff0300720c */ /* 0x001fda0003f05270 */
[----:B------:R-:W-:Y:S05]  /*0150*/  @P0 BRA `(.L_x_2) ;  /* 0x0000000000500947 */ /* 0x000fea0003800000 */
[----:B------:R-:W0:Y:S01]  /*0160*/  S2UR UR8, SR_CgaCtaId ;  /* 0x00000000000879c3 */ /* 0x000e220000008800 */
[----:B------:R-:W-:Y:S01]  /*0170*/  UMOV UR4, 0x400 ;  /* 0x0000040000047882 */ /* 0x000fe20000000000 */
[----:B------:R-:W-:Y:S01]  /*0180*/  UMOV UR5, 0x1 ;  /* 0x0000000100057882 */ /* 0x000fe20000000000 */
[----:B------:R-:W-:Y:S01]  /*0190*/  UMOV UR6, 0x4 ;  /* 0x0000000400067882 */ /* 0x000fe20000000000 */
[----:B------:R-:W-:Y:S01]  /*01a0*/  ELECT P0, URZ, PT ;  /* 0x00000000003f782f */ /* 0x000fe20003800000 */
[----:B------:R-:W-:-:S04]  /*01b0*/  UIADD3 UR6, -UR6, 0x100000, URZ ;  /* 0x0010000006067890 */ /* 0x000fc8000fffe13f */
[----:B------:R-:W-:Y:S02]  /*01c0*/  USHF.L.U32 UR7, UR6, 0xb, URZ ;  /* 0x0000000b06077899 */ /* 0x000fe4000800063f */
[----:B------:R-:W-:Y:S02]  /*01d0*/  USHF.L.U32 UR6, UR6, 0x1, URZ ;  /* 0x0000000106067899 */ /* 0x000fe4000800063f */
[----:B0-----:R-:W-:Y:S02]  /*01e0*/  ULEA UR8, UR8, UR4, 0x18 ;  /* 0x0000000408087291 */ /* 0x001fe4000f8ec03f */
[----:B------:R-:W-:-:S04]  /*01f0*/  UIADD3 UR4, -UR5, 0x100000, URZ ;  /* 0x0010000005047890 */ /* 0x000fc8000fffe13f */
[----:B------:R-:W-:Y:S02]  /*0200*/  USHF.L.U32 UR5, UR4, 0xb, URZ ;  /* 0x0000000b04057899 */ /* 0x000fe4000800063f */
[----:B------:R-:W-:Y:S01]  /*0210*/  USHF.L.U32 UR4, UR4, 0x1, URZ ;  /* 0x0000000104047899 */ /* 0x000fe2000800063f */
[----:B------:R-:W0:Y:S11]  /*0220*/  FENCE.VIEW.ASYNC.S ;  /* 0x00000000000073c6 */ /* 0x000e360000000000 */
[----:B0-----:R0:W1:Y:S01]  /*0230*/  SYNCS.EXCH.64 URZ, [UR8], UR4 ;  /* 0x00000004083f75b2 */ /* 0x0010620008000100 */
[----:B------:R0:W2:Y:S01]  /*0240*/  SYNCS.EXCH.64 URZ, [UR8+0x18], UR6 ;  /* 0x00001806083f75b2 */ /* 0x0000a20008000100 */
[----:B------:R0:W3:Y:S01]  /*0250*/  SYNCS.EXCH.64 URZ, [UR8+0x8], UR4 ;  /* 0x00000804083f75b2 */ /* 0x0000e20008000100 */
[----:B------:R0:W4:Y:S01]  /*0260*/  SYNCS.EXCH.64 URZ, [UR8+0x20], UR6 ;  /* 0x00002006083f75b2 */ /* 0x0001220008000100 */
[----:B------:R0:W0:Y:S01]  /*0270*/  SYNCS.EXCH.64 URZ, [UR8+0x10], UR4 ;  /* 0x00001004083f75b2 */ /* 0x0000220008000100 */
[----:B------:R0:W0:Y:S01]  /*0280*/  SYNCS.EXCH.64 URZ, [UR8+0x28], UR6 ;  /* 0x00002806083f75b2 */ /* 0x0000220008000100 */
[----:B------:R-:W-:Y:S01]  /*0290*/  NOP ;  /* 0x0000000000007918 */ /* 0x000fe20000000000 */
.L_x_2:
[----:B------:R-:W-:Y:S01]  /*02a0*/  SHF.R.S32.HI R7, RZ, 0x1f, R18 ;  /* 0x0000001fff077819 */ /* 0x000fe20000011412 */
[----:B------:R-:W5:Y:S01]  /*02b0*/  SHFL.IDX PT, R0, R0, RZ, 0x1f ;  /* 0x00001fff00007589 */ /* 0x000f6200000e0000 */
[----:B0-----:R-:W0:Y:S01]  /*02c0*/  S2UR UR8, SR_CTAID.X ;  /* 0x00000000000879c3 */ /* 0x001e220000002500 */
[----:B------:R-:W-:Y:S02]  /*02d0*/  ELECT P0, URZ, PT ;  /* 0x00000000003f782f */ /* 0x000fe40003800000 */
[----:B------:R-:W-:Y:S01]  /*02e0*/  LEA.HI R7, R7, R18, RZ, 0x7 ;  /* 0x0000001207077211 */ /* 0x000fe200078f38ff */
[----:B------:R-:W1:Y:S01]  /*02f0*/  S2R R4, SR_CTAID.Y ;  /* 0x0000000000047919 */ /* 0x000e620000002600 */
[----:B------:R-:W-:Y:S01]  /*0300*/  SHF.R.S32.HI R8, RZ, 0x1f, R3 ;  /* 0x0000001fff087819 */ /* 0x000fe20000011403 */
[----:B------:R-:W-:Y:S01]  /*0310*/  ULDC UR4, c[0x0][0x150] ;  /* 0x0000540000047ab9 */ /* 0x000fe20000000800 */
[----:B------:R-:W-:Y:S01]  /*0320*/  LOP3.LUT R7, R7, 0xffffff80, RZ, 0xc0, !PT ;  /* 0xffffff8007077812 */ /* 0x000fe200078ec0ff */
[----:B------:R-:W-:Y:S01]  /*0330*/  NOP ;  /* 0x0000000000007918 */ /* 0x000fe20000000000 */
[----:B------:R-:W-:Y:S01]  /*0340*/  LEA.HI R8, R8, R3, RZ, 0x2 ;  /* 0x0000000308087211 */ /* 0x000fe200078f10ff */
[----:B------:R-:W2:Y:S01]  /*0350*/  LDC R10, c[0x0][0x144] ;  /* 0x00005100ff0a7b82 */ /* 0x000ea20000000800 */
[----:B------:R-:W-:Y:S01]  /*0360*/  NOP ;  /* 0x0000000000007918 */ /* 0x000fe20000000000 */
[----:B------:R-:W-:Y:S01]  /*0370*/  IMAD.IADD R6, R18, 0x1, -R7 ;  /* 0x0000000112067824 */ /* 0x000fe200078e0a07 */
[----:B------:R-:W-:Y:S01]  /*0380*/  LOP3.LUT R8, R8, 0x3ffffffc, RZ, 0xc0, !PT ;  /* 0x3ffffffc08087812 */ /* 0x000fe200078ec0ff */
[----:B------:R-:W-:Y:S01]  /*0390*/  IMAD.MOV.U32 R22, RZ, RZ, 0x1 ;  /* 0x00000001ff167424 */ /* 0x000fe200078e00ff */
[----:B------:R-:W-:-:S02]  /*03a0*/  ISETP.NE.AND P3, PT, R5, RZ, PT ;  /* 0x000000ff0500720c */ /* 0x000fc40003f65270 */
[----:B------:R-:W-:Y:S01]  /*03b0*/  SHF.R.S32.HI R7, RZ, 0x1f, R6 ;  /* 0x0000001fff077819 */ /* 0x000fe20000011406 */
[----:B------:R-:W-:Y:S01]  /*03c0*/  IMAD.IADD R8, R3, 0x1, -R8 ;  /* 0x0000000103087824 */ /* 0x000fe200078e0a08 */
[----:B------:R-:W3:Y:S02]  /*03d0*/  LDC R13, c[0x0][0x140] ;  /* 0x00005000ff0d7b82 */ /* 0x000ee40000000800 */
[----:B------:R-:W-:Y:S02]  /*03e0*/  LEA.HI R7, R7, R6, RZ, 0x3 ;  /* 0x0000000607077211 */ /* 0x000fe400078f18ff */
[----:B-----5:R-:W-:Y:S02]  /*03f0*/  ISETP.NE.OR P0, PT, R0, RZ, !P0 ;  /* 0x000000ff0000720c */ /* 0x020fe40004705670 */
[--C-:B------:R-:W-:Y:S02]  /*0400*/  SHF.R.S32.HI R0, RZ, 0x3, R7.reuse ;  /* 0x00000003ff007819 */ /* 0x100fe40000011407 */
[----:B------:R-:W-:-:S02]  /*0410*/  SHF.R.S32.HI R7, RZ, 0x1f, R7 ;  /* 0x0000001fff077819 */ /* 0x000fc40000011407 */
[----:B0-----:R-:W-:Y:S02]  /*0420*/  I2FP.F32.U32 R9, UR8 ;  /* 0x0000000800097c45 */ /* 0x001fe40008201000 */
[----:B------:R-:W-:-:S03]  /*0430*/  LEA.HI R7, R7, R0, RZ, 0x2 ;  /* 0x0000000007077211 */ /* 0x000fc600078f10ff */
[----:B------:R-:W-:Y:S01]  /*0440*/  FMUL R9, R9, UR4 ;  /* 0x0000000409097c20 */ /* 0x000fe20008400000 */
[----:B------:R-:W-:Y:S01]  /*0450*/  LOP3.LUT R7, R7, 0xfffffffc, RZ, 0xc0, !PT ;  /* 0xfffffffc07077812 */ /* 0x000fe200078ec0ff */
[----:B------:R-:W-:Y:S01]  /*0460*/  VOTEU.ALL UP0, P0 ;  /* 0x00000000003f7886 */ /* 0x000fe20000000000 */
[----:B-1----:R-:W-:Y:S01]  /*0470*/  I2FP.F32.U32 R3, R4 ;  /* 0x0000000400037245 */ /* 0x002fe20000201000 */
[----:B------:R-:W-:Y:S01]  /*0480*/  ULDC UR4, c[0x0][0x154] ;  /* 0x0000550000047ab9 */ /* 0x000fe20000000800 */
[----:B------:R-:W-:Y:S01]  /*0490*/  VOTEU.ALL UP1, P0 ;  /* 0x00000000003f7886 */ /* 0x000fe20000020000 */
[----:B------:R-:W0:Y:S01]  /*04a0*/  F2I.U32.TRUNC.NTZ R9, R9 ;  /* 0x0000000900097305 */ /* 0x000e22000020f000 */
[----:B------:R-:W-:Y:S01]  /*04b0*/  IMAD.IADD R7, R0, 0x1, -R7 ;  /* 0x0000000100077824 */ /* 0x000fe200078e0a07 */
[----:B------:R-:W1:Y:S01]  /*04c0*/  @!UP0 S2UR UR7, SR_CgaCtaId ;  /* 0x00000000000789c3 */ /* 0x000e620000008800 */
[----:B------:R-:W-:Y:S01]  /*04d0*/  FMUL R12, R3, UR4 ;  /* 0x00000004030c7c20 */ /* 0x000fe20008400000 */
[----:B------:R-:W-:Y:S01]  /*04e0*/  UMOV UR4, 0x20 ;  /* 0x0000002000047882 */ /* 0x000fe20000000000 */
[----:B------:R-:W-:Y:S01]  /*04f0*/  IMAD R8, R8, 0x4, R7 ;  /* 0x0000000408087824 */ /* 0x000fe200078e0207 */
[----:B------:R-:W-:Y:S01]  /*0500*/  @!UP0 UMOV UR6, 0x400 ;  /* 0x0000040000068882 */ /* 0x000fe20000000000 */
[----:B------:R-:W-:-:S04]  /*0510*/  @!UP0 UIADD3 UR4, -UR4, 0x100000, URZ ;  /* 0x0010000004048890 */ /* 0x000fc8000fffe13f */
[----:B------:R-:W-:Y:S02]  /*0520*/  @!UP0 USHF.L.U32 UR5, UR4, 0xb, URZ ;  /* 0x0000000b04058899 */ /* 0x000fe4000800063f */
[----:B------:R-:W-:Y:S01]  /*0530*/  @!UP0 USHF.L.U32 UR4, UR4, 0x1, URZ ;  /* 0x0000000104048899 */ /* 0x000fe2000800063f */
[----:B---3--:R-:W-:Y:S01]  /*0540*/  ISETP.EQ.U32.AND P2, PT, R13, 0x1, PT ;  /* 0x000000010d00780c */ /* 0x008fe20003f42070 */
[----:B------:R-:W3:Y:S01]  /*0550*/  F2I.U32.TRUNC.NTZ R12, R12 ;  /* 0x0000000c000c7305 */ /* 0x000ee2000020f000 */
[----:B------:R-:W-:Y:S01]  /*0560*/  LEA.HI R0, R8, R8, RZ, 0x1 ;  /* 0x0000000808007211 */ /* 0x000fe200078f08ff */
[----:B------:R-:W5:Y:S03]  /*0570*/  LDC R7, c[0x0][0x148] ;  /* 0x00005200ff077b82 */ /* 0x000f660000000800 */
[----:B------:R-:W-:Y:S01]  /*0580*/  LOP3.LUT R11, R0, 0xfffffffe, RZ, 0xc0, !PT ;  /* 0xfffffffe000b7812 */ /* 0x000fe200078ec0ff */
[----:B0-----:R-:W-:Y:S01]  /*0590*/  IMAD.MOV R15, RZ, RZ, -R9 ;  /* 0x000000ffff0f7224 */ /* 0x001fe200078e0a09 */
[----:B------:R-:W-:-:S03]  /*05a0*/  SHF.R.S32.HI R9, RZ, 0x1f, R2 ;  /* 0x0000001fff097819 */ /* 0x000fc60000011402 */
[----:B--2---:R-:W-:Y:S01]  /*05b0*/  IMAD R3, R10, R15, UR8 ;  /* 0x000000080a037e24 */ /* 0x004fe2000f8e020f */
[----:B------:R-:W-:Y:S01]  /*05c0*/  LEA.HI R9, R9, R2, RZ, 0x2 ;  /* 0x0000000209097211 */ /* 0x000fe200078f10ff */
[C---:B------:R-:W-:Y:S02]  /*05d0*/  IMAD.IADD R0, R8.reuse, 0x1, -R11 ;  /* 0x0000000108007824 */ /* 0x040fe400078e0a0b */
[----:B------:R-:W-:Y:S01]  /*05e0*/  IMAD.SHL.U32 R11, R8, 0x4, RZ ;  /* 0x00000004080b7824 */ /* 0x000fe200078e00ff */
[----:B------:R-:W-:Y:S01]  /*05f0*/  LOP3.LUT R9, R9, 0xfffffffc, RZ, 0xc0, !PT ;  /* 0xfffffffc09097812 */ /* 0x000fe200078ec0ff */
[----:B---3--:R-:W-:Y:S01]  /*0600*/  IMAD.MOV R24, RZ, RZ, -R12 ;  /* 0x000000ffff187224 */ /* 0x008fe200078e0a0c */
[----:B------:R-:W-:Y:S01]  /*0610*/  ISETP.NE.AND P4, PT, R0, R3, PT ;  /* 0x000000030000720c */ /* 0x000fe20003f85270 */
[----:B-1----:R-:W-:Y:S01]  /*0620*/  @!UP0 ULEA UR6, UR7, UR6, 0x18 ;  /* 0x0000000607068291 */ /* 0x002fe2000f8ec03f */
[----:B------:R-:W-:Y:S01]  /*0630*/  LOP3.LUT R152, R8, 0xc, R11, 0x78, !PT ;  /* 0x0000000c08987812 */ /* 0x000fe200078e780b */
[----:B------:R-:W-:Y:S01]  /*0640*/  IMAD.IADD R0, R2, 0x1, -R9 ;  /* 0x0000000102007824 */ /* 0x000fe200078e0a09 */
[----:B------:R-:W-:Y:S01]  /*0650*/  VOTEU.ALL UP0, P0 ;  /* 0x00000000003f7886 */ /* 0x000fe20000000000 */
[----:B------:R-:W-:Y:S01]  /*0660*/  LOP3.LUT P0, RZ, R6, 0x7, RZ, 0xc0, !PT ;  /* 0x0000000706ff7812 */ /* 0x000fe2000780c0ff */
[----:B------:R-:W-:-:S02]  /*0670*/  VIADD R6, R5, 0xffffffff ;  /* 0xffffffff05067836 */ /* 0x000fc40000000000 */
[----:B------:R-:W-:Y:S01]  /*0680*/  ISETP.NE.AND P1, PT, R0, 0x3, PT ;  /* 0x000000030000780c */ /* 0x000fe20003f25270 */
[----:B-----5:R-:W-:Y:S01]  /*0690*/  IMAD R9, R7, R24, R4 ;  /* 0x0000001807097224 */ /* 0x020fe200078e0204 */
[----:B------:R-:W-:Y:S02]  /*06a0*/  ISETP.LT.U32.AND P0, PT, R152, 0x2, !P0 ;  /* 0x000000029800780c */ /* 0x000fe40004701070 */
[----:B------:R-:W-:Y:S01]  /*06b0*/  ISETP.EQ.OR P1, PT, R0, RZ, !P1 ;  /* 0x000000ff0000720c */ /* 0x000fe20004f22670 */
[----:B------:R-:W0:Y:S02]  /*06c0*/  FENCE.VIEW.ASYNC.S ;  /* 0x00000000000073c6 */ /* 0x000e240000000000 */
[----:B0-----:R0:W1:Y:S01]  /*06d0*/  @!UP0 SYNCS.EXCH.64 URZ, [UR6+0x40], UR4 ;  /* 0x00004004063f85b2 */ /* 0x0010620008000100 */
[----:B------:R-:W-:Y:S02]  /*06e0*/  @P4 LEA.HI R2, R152, R152, RZ, 0x1 ;  /* 0x0000009898024211 */ /* 0x000fe400078f08ff */
[----:B------:R-:W-:-:S02]  /*06f0*/  ISETP.EQ.AND P1, PT, R5, RZ, P1 ;  /* 0x000000ff0500720c */ /* 0x000fc40000f22270 */
[----:B------:R-:W-:Y:S02]  /*0700*/  @P4 SHF.R.S32.HI R2, RZ, 0x1, R2 ;  /* 0x00000001ff024819 */ /* 0x000fe40000011402 */
[----:B------:R-:W-:Y:S02]  /*0710*/  ISETP.GE.U32.AND P6, PT, R6, 0x2, PT ;  /* 0x000000020600780c */ /* 0x000fe40003fc6070 */
[----:B------:R-:W-:Y:S02]  /*0720*/  @P4 ISETP.NE.AND P5, PT, R2, R9, PT ;  /* 0x000000090200420c */ /* 0x000fe40003fa5270 */
[----:B------:R-:W-:Y:S02]  /*0730*/  SEL R9, RZ, 0x1, !P0 ;  /* 0x00000001ff097807 */ /* 0x000fe40004000000 */
[----:B------:R-:W-:Y:S02]  /*0740*/  @P4 SEL R22, RZ, 0x1, P5 ;  /* 0x00000001ff164807 */ /* 0x000fe40002800000 */
[----:B------:R-:W-:Y:S01]  /*0750*/  SEL R19, RZ, 0x1, !P1 ;  /* 0x00000001ff137807 */ /* 0x000fe20004800000 */
[----:B------:R0:W2:Y:S01]  /*0760*/  @!UP1 SYNCS.EXCH.64 URZ, [UR6+0x48], UR4 ;  /* 0x00004804063f95b2 */ /* 0x0000a20008000100 */
[----:B------:R-:W-:Y:S01]  /*0770*/  LOP3.LUT R22, R22, R9, RZ, 0xc0, !PT ;  /* 0x0000000916167212 */ /* 0x000fe200078ec0ff */
[----:B------:R-:W-:Y:S01]  /*0780*/  NOP ;  /* 0x0000000000007918 */ /* 0x000fe20000000000 */
[----:B------:R-:W-:Y:S01]  /*0790*/  SEL R19, R19, 0x2, P6 ;  /* 0x0000000213137807 */ /* 0x000fe20003000000 */
[----:B------:R-:W-:Y:S06]  /*07a0*/  @!P2 BRA `(.L_x_3) ;  /* 0x000000000008a947 */ /* 0x000fec0003800000 */
[----:B-12-4-:R-:W-:Y:S01]  /*07b0*/  UCGABAR_ARV ;  /* 0x00000000000079c7 */ /* 0x016fe20008000000 */
[----:B------:R-:W-:Y:S05]  /*07c0*/  BRA `(.L_x_4) ;  /* 0x0000000000047947 */ /* 0x000fea0003800000 */
.L_x_3:
[----:B-12-4-:R-:W-:Y:S01]  /*07d0*/  NOP ;  /* 0x0000000000007918 */ /* 0x016fe20000000000 */
.L_x_4:
[----:B------:R-:W1:Y:S01]  /*07e0*/  LDC R2, c[0x0][0x65c] ;  /* 0x00019700ff027b82 */ /* 0x000e620000000800 */
[----:B------:R-:W-:Y:S02]  /*07f0*/  IMAD.U32 R8, RZ, RZ, UR8 ;  /* 0x00000008ff087e24 */ /* 0x000fe4000f8e00ff */
[----:B------:R-:W-:Y:S01]  /*0800*/  IMAD.MOV.U32 R9, RZ, RZ, RZ ;  /* 0x000000ffff097224 */ /* 0x000fe200078e00ff */
[----:B-1----:R-:W-:-:S04]  /*0810*/  ISETP.NE.AND P1, PT, R2, 0x1, PT ;  /* 0x000000010200780c */ /* 0x002fc80003f25270 */
[----:B------:R-:W-:-:S09]  /*0820*/  P2R R5, PR, RZ, 0x2 ;  /* 0x00000002ff057803 */ /* 0x000fd20000000000 */
[----:B------:R-:W1:Y:S01]  /*0830*/  @P1 LDC R17, c[0x0][0x10] ;  /* 0x00000400ff111b82 */ /* 0x000e620000000800 */
[----:B------:R-:W-:Y:S02]  /*0840*/  @P1 IMAD.MOV.U32 R5, RZ, RZ, RZ ;  /* 0x000000ffff051224 */ /* 0x000fe400078e00ff */
[----:B------:R-:W-:-:S05]  /*0850*/  @P1 IMAD.MOV.U32 R13, RZ, RZ, RZ ;  /* 0x000000ffff0d1224 */ /* 0x000fca00078e00ff */
[----:B------:R-:W2:Y:S01]  /*0860*/  @!P1 LDC R11, c[0x0][0xc] ;  /* 0x00000300ff0b9b82 */ /* 0x000ea20000000800 */
[----:B-1----:R-:W-:-:S04]  /*0870*/  @P1 IMAD.WIDE.U32 R16, R17, UR8, R4 ;  /* 0x0000000811101c25 */ /* 0x002fc8000f8e0004 */
[----:B------:R-:W-:Y:S02]  /*0880*/  @P1 IMAD.IADD R17, R17, 0x1, R13 ;  /* 0x0000000111111824 */ /* 0x000fe400078e020d */
[----:B--2---:R-:W-:-:S04]  /*0890*/  @!P1 IMAD.WIDE.U32 R8, R4, R11, R8 ;  /* 0x0000000b04089225 */ /* 0x004fc800078e0008 */
[----:B------:R-:W-:Y:S02]  /*08a0*/  @!P1 IMAD.MOV.U32 R16, RZ, RZ, R8 ;  /* 0x000000ffff109224 */ /* 0x000fe400078e0008 */
[----:B------:R-:W-:Y:S01]  /*08b0*/  @!P1 IMAD.MOV.U32 R17, RZ, RZ, R9 ;  /* 0x000000ffff119224 */ /* 0x000fe200078e0009 */
[----:B------:R-:W-:Y:S06]  /*08c0*/  @!P2 BRA `(.L_x_5) ;  /* 0x00000000000ca947 */ /* 0x000fec0003800000 */
[----:B------:R-:W-:Y:S01]  /*08d0*/  UCGABAR_WAIT ;  /* 0x0000000000007dc7 */ /* 0x000fe20008000000 */
[----:B------:R-:W-:Y:S01]  /*08e0*/  CCTL.IVALL ;  /* 0x00000000ff00798f */ /* 0x000fe20002000000 */
[----:B------:R-:W-:Y:S05]  /*08f0*/  BRA `(.L_x_6) ;  /* 0x0000000000047947 */ /* 0x000fea0003800000 */
.L_x_5:
[----:B------:R-:W-:Y:S06]  /*0900*/  BAR.SYNC.DEFER_BLOCKING 0x0 ;  /* 0x0000000000007b1d */ /* 0x000fec0000010000 */
.L_x_6:
[----:B------:R-:W-:Y:S05]  /*0910*/  @!P3 BRA `(.L_x_7) ;  /* 0x000000980070b947 */ /* 0x000fea0003800000 */
[----:B------:R-:W-:-:S13]  /*0920*/  ISETP.GT.U32.AND P0, PT, R6, 0x1, PT ;  /* 0x000000010600780c */ /* 0x000fda0003f04070 */
[----:B0-----:R-:W-:Y:S05]  /*0930*/  @P0 EXIT ;  /* 0x000000000000094d */ /* 0x001fea0003800000 */
[----:B------:R-:W-:Y:S01]  /*0940*/  ULDC.64 UR4, c[0x0][0x650] ;  /* 0x0001940000047ab9 */ /* 0x000fe20000000a00 */
[----:B------:R-:W-:Y:S01]  /*0950*/  PRMT R0, RZ, 0x7610, R0 ;  /* 0x00007610ff007816 */ /* 0x000fe20000000000 */
[----:B------:R-:W-:Y:S01]  /*0960*/  IMAD.MOV.U32 R154, RZ, RZ, -0x1 ;  /* 0xffffffffff9a7424 */ /* 0x000fe200078e00ff */
[----:B------:R-:W-:Y:S01]  /*0970*/  ISETP.GE.U32.AND P0, PT, R16, UR4, PT ;  /* 0x0000000410007c0c */ /* 0x000fe2000bf06070 */
[----:B------:R-:W-:Y:S02]  /*0980*/  IMAD.MOV.U32 R153, RZ, RZ, -0x1 ;  /* 0xffffffffff997424 */ /* 0x000fe400078e00ff */
[----:B------:R-:W-:Y:S01]  /*0990*/  IMAD.MOV.U32 R23, RZ, RZ, -0x1 ;  /* 0xffffffffff177424 */ /* 0x000fe200078e00ff */
[----:B------:R-:W-:-:S13]  /*09a0*/  ISETP.GE.U32.AND.EX P0, PT, R17, UR5, PT, P0 ;  /* 0x0000000511007c0c */ /* 0x000fda000bf06100 */
[----:B------:R-:W-:Y:S05]  /*09b0*/  @P0 BRA `(.L_x_8) ;  /* 0x00000004002c0947 */ /* 0x000fea0003800000 */
[----:B------:R-:W0:Y:S01]  /*09c0*/  LDC.64 R20, c[0x0][0x628] ;  /* 0x00018a00ff147b82 */ /* 0x000e220000000a00 */
[----:B------:R-:W-:Y:S02]  /*09d0*/  IMAD.MOV.U32 R8, RZ, RZ, R16 ;  /* 0x000000ffff087224 */ /* 0x000fe400078e0010 */
[----:B------:R-:W-:-:S05]  /*09e0*/  IMAD.MOV.U32 R9, RZ, RZ, R17 ;  /* 0x000000ffff097224 */ /* 0x000fca00078e0011 */
[----:B------:R-:W1:Y:S08]  /*09f0*/  LDC R0, c[0x0][0x630] ;  /* 0x00018c00ff007b82 */ /* 0x000e700000000800 */
[----:B------:R-:W2:Y:S01]  /*0a00*/  LDC.64 R26, c[0x0][0x620] ;  /* 0x00018800ff1a7b82 */ /* 0x000ea20000000a00 */
[----:B0-----:R-:W-:-:S04]  /*0a10*/  ISETP.NE.U32.AND P0, PT, R20, RZ, PT ;  /* 0x000000ff1400720c */ /* 0x001fc80003f05070 */
[----:B------:R-:W-:-:S13]  /*0a20*/  ISETP.NE.AND.EX P0, PT, R21, RZ, PT, P0 ;  /* 0x000000ff1500720c */ /* 0x000fda0003f05300 */
[----:B-12---:R-:W-:Y:S05]  /*0a30*/  @!P0 BRA `(.L_x_9) ;  /* 0x0000000000288947 */ /* 0x006fea0003800000 */
[----:B------:R-:W0:Y:S02]  /*0a40*/  LDC R13, c[0x0][0x634] ;  /* 0x00018d00ff0d7b82 */ /* 0x000e240000000800 */
[----:B0-----:R-:W-:-:S05]  /*0a50*/  IADD3 R13, P0, R16, R13, RZ ;  /* 0x0000000d100d7210 */ /* 0x001fca0007f1e0ff */
[----:B------:R-:W-:-:S04]  /*0a60*/  IMAD.X R15, RZ, RZ, R17, P0 ;  /* 0x000000ffff0f7224 */ /* 0x000fc800000e0611 */
[----:B------:R-:W-:-:S04]  /*0a70*/  IMAD.WIDE.U32 R8, R15, R20, RZ ;  /* 0x000000140f087225 */ /* 0x000fc800078e00ff */
[----:B------:R-:W-:-:S04]  /*0a80*/  IMAD.WIDE.U32 R10, P0, R13, R21, R8 ;  /* 0x000000150d0a7225 */ /* 0x000fc80007800008 */
[----:B------:R-:W-:-:S04]  /*0a90*/  IMAD.WIDE.U32 R8, R13, R20, RZ ;  /* 0x000000140d087225 */ /* 0x000fc800078e00ff */
[----:B------:R-:W-:Y:S01]  /*0aa0*/  IMAD.X R13, RZ, RZ, RZ, P0 ;  /* 0x000000ffff0d7224 */ /* 0x000fe200000e06ff */
[----:B------:R-:W-:Y:S01]  /*0ab0*/  IADD3 RZ, P0, R9, R10, RZ ;  /* 0x0000000a09ff7210 */ /* 0x000fe20007f1e0ff */
[----:B------:R-:W-:-:S04]  /*0ac0*/  IMAD.MOV.U32 R12, RZ, RZ, R11 ;  /* 0x000000ffff0c7224 */ /* 0x000fc800078e000b */
[----:B------:R-:W-:-:S08]  /*0ad0*/  IMAD.WIDE.U32.X R8, R15, R21, R12, P0 ;  /* 0x000000150f087225 */ /* 0x000fd000000e040c */
.L_x_9:
[----:B------:R-:W0:Y:S01]  /*0ae0*/  LDC.64 R20, c[0x0][0x640] ;  /* 0x00019000ff147b82 */ /* 0x000e220000000a00 */
[--C-:B------:R-:W-:Y:S01]  /*0af0*/  SHF.R.U64 R28, R8, R0, R9.reuse ;  /* 0x00000000081c7219 */ /* 0x100fe20000001209 */
[----:B------:R-:W-:Y:S01]  /*0b00*/  IMAD R30, R7, R24, R4 ;  /* 0x00000018071e7224 */ /* 0x000fe200078e0204 */
[----:B------:R-:W-:Y:S01]  /*0b10*/  SHF.R.U32.HI R0, RZ, R0, R9 ;  /* 0x00000000ff007219 */ /* 0x000fe20000011609 */
[----:B------:R-:W-:Y:S01]  /*0b20*/  IMAD.MOV.U32 R23, RZ, RZ, 0x1 ;  /* 0x00000001ff177424 */ /* 0x000fe200078e00ff */
[----:B------:R-:W-:-:S03]  /*0b30*/  IADD3 R5, P0, RZ, -R28, RZ ;  /* 0x8000001cff057210 */ /* 0x000fc60007f1e0ff */
[----:B------:R-:W1:Y:S02]  /*0b40*/  LDC R6, c[0x0][0x618] ;  /* 0x00018600ff067b82 */ /* 0x000e640000000800 */
[----:B------:R-:W-:-:S04]  /*0b50*/  IMAD.X R9, RZ, RZ, ~R0, P0 ;  /* 0x000000ffff097224 */ /* 0x000fc800000e0e00 */
[-C--:B------:R-:W-:Y:S02]  /*0b60*/  IMAD R0, R9, R26.reuse, RZ ;  /* 0x0000001a09007224 */ /* 0x080fe400078e02ff */
[----:B------:R-:W2:Y:S01]  /*0b70*/  LDC R11, c[0x0][0x608] ;  /* 0x00018200ff0b7b82 */ /* 0x000ea20000000800 */
[----:B------:R-:W-:-:S04]  /*0b80*/  IMAD.WIDE.U32 R8, R5, R26, R16 ;  /* 0x0000001a05087225 */ /* 0x000fc800078e0010 */
[----:B------:R-:W-:-:S03]  /*0b90*/  IMAD R5, R5, R27, R0 ;  /* 0x0000001b05057224 */ /* 0x000fc600078e0200 */
[----:B------:R-:W3:Y:S01]  /*0ba0*/  LDC R12, c[0x0][0x658] ;  /* 0x00019600ff0c7b82 */ /* 0x000ee20000000800 */
[----:B0-----:R-:W-:Y:S01]  /*0bb0*/  ISETP.NE.U32.AND P0, PT, R20, RZ, PT ;  /* 0x000000ff1400720c */ /* 0x001fe20003f05070 */
[----:B------:R-:W-:Y:S02]  /*0bc0*/  IMAD.IADD R5, R9, 0x1, R5 ;  /* 0x0000000109057824 */ /* 0x000fe400078e0205 */
[----:B------:R-:W-:Y:S01]  /*0bd0*/  IMAD.MOV.U32 R9, RZ, RZ, -0x1 ;  /* 0xffffffffff097424 */ /* 0x000fe200078e00ff */
[----:B------:R-:W-:-:S03]  /*0be0*/  ISETP.NE.AND.EX P0, PT, R21, RZ, PT, P0 ;  /* 0x000000ff1500720c */ /* 0x000fc60003f05300 */
[----:B------:R-:W0:Y:S01]  /*0bf0*/  LDC R15, c[0x0][0x600] ;  /* 0x00018000ff0f7b82 */ /* 0x000e220000000800 */
[-CC-:B-1----:R-:W-:Y:S02]  /*0c00*/  SHF.R.U64 R13, R8, R6.reuse, R5.reuse ;  /* 0x00000006080d7219 */ /* 0x182fe40000001205 */
[----:B------:R-:W-:-:S05]  /*0c10*/  SHF.R.U32.HI R0, RZ, R6, R5 ;  /* 0x00000006ff007219 */ /* 0x000fca0000011605 */
[----:B------:R-:W1:Y:S01]  /*0c20*/  LDC R14, c[0x0][0x648] ;  /* 0x00019200ff0e7b82 */ /* 0x000e620000000800 */
[-CC-:B--2---:R-:W-:Y:S02]  /*0c30*/  SHF.R.U64 R27, R13, R11.reuse, R0.reuse ;  /* 0x0000000b0d1b7219 */ /* 0x184fe40000001200 */
[----:B------:R-:W-:-:S05]  /*0c40*/  SHF.R.U32.HI R5, RZ, R11, R0 ;  /* 0x0000000bff057219 */ /* 0x000fca0000011600 */
[----:B------:R-:W2:Y:S01]  /*0c50*/  LDC R26, c[0x0][0x638] ;  /* 0x00018e00ff1a7b82 */ /* 0x000ea20000000800 */
[-CC-:B---3--:R-:W-:Y:S02]  /*0c60*/  SHF.R.U64 R24, R27, R12.reuse, R5.reuse ;  /* 0x0000000c1b187219 */ /* 0x188fe40000001205 */
[-C--:B------:R-:W-:Y:S02]  /*0c70*/  SHF.L.U32 R0, R9, R12.reuse, RZ ;  /* 0x0000000c09007219 */ /* 0x080fe400000006ff */
[----:B------:R-:W-:Y:S01]  /*0c80*/  SHF.R.U32.HI R5, RZ, R12, R5 ;  /* 0x0000000cff057219 */ /* 0x000fe20000011605 */
[----:B------:R-:W-:Y:S01]  /*0c90*/  IMAD.MOV.U32 R4, RZ, RZ, R24 ;  /* 0x000000ffff047224 */ /* 0x000fe200078e0018 */
[----:B------:R-:W-:Y:S01]  /*0ca0*/  LOP3.LUT R10, RZ, R0, RZ, 0x33, !PT ;  /* 0x00000000ff0a7212 */ /* 0x000fe200078e33ff */
[----:B------:R-:W3:Y:S01]  /*0cb0*/  LDC R25, c[0x0][0x610] ;  /* 0x00018400ff197b82 */ /* 0x000ee20000000800 */
[----:B------:R-:W-:Y:S05]  /*0cc0*/  @!P0 BRA `(.L_x_10) ;  /* 0x0000000000288947 */ /* 0x000fea0003800000 */
[----:B------:R-:W4:Y:S02]  /*0cd0*/  LDC R9, c[0x0][0x64c] ;  /* 0x00019300ff097b82 */ /* 0x000f240000000800 */
[----:B----4-:R-:W-:-:S05]  /*0ce0*/  IADD3 R9, P0, R24, R9, RZ ;  /* 0x0000000918097210 */ /* 0x010fca0007f1e0ff */
        /* <DEDUP_REMOVED lines=8> */
.L_x_10:
[----:B-1----:R-:W-:Y:S01]  /*0d70*/  SHF.R.U64 R4, R4, R14, R5 ;  /* 0x0000000e04047219 */ /* 0x002fe20000001205 */
[----:B0-----:R-:W-:Y:S01]  /*0d80*/  VIADD R6, R15, 0xffffffff ;  /* 0xffffffff0f067836 */ /* 0x001fe20000000000 */
[----:B------:R-:W-:Y:S01]  /*0d90*/  SHF.L.U32 R0, R23, R12, RZ ;  /* 0x0000000c17007219 */ /* 0x000fe200000006ff */
[----:B------:R-:W-:Y:S01]  /*0da0*/  IMAD.MOV.U32 R23, RZ, RZ, R28 ;  /* 0x000000ffff177224 */ /* 0x000fe200078e001c */
[----:B------:R-:W-:Y:S01]  /*0db0*/  LOP3.LUT R5, R27, R10, RZ, 0xc0, !PT ;  /* 0x0000000a1b057212 */ /* 0x000fe200078ec0ff */
[----:B------:R-:W-:Y:S01]  /*0dc0*/  IMAD.MOV R7, RZ, RZ, -R4 ;  /* 0x000000ffff077224 */ /* 0x000fe200078e0a04 */
[----:B------:R-:W-:Y:S02]  /*0dd0*/  SEL R3, R3, R30, !P1 ;  /* 0x0000001e03037207 */ /* 0x000fe40004800000 */
[----:B------:R-:W-:Y:S01]  /*0de0*/  LOP3.LUT R6, R13, R6, RZ, 0xc0, !PT ;  /* 0x000000060d067212 */ /* 0x000fe200078ec0ff */
[----:B------:R-:W-:Y:S02]  /*0df0*/  IMAD R4, R0, R4, R5 ;  /* 0x0000000400047224 */ /* 0x000fe400078e0205 */
[----:B--2---:R-:W-:-:S02]  /*0e00*/  IMAD R0, R7, R26, R24 ;  /* 0x0000001a07007224 */ /* 0x004fc400078e0218 */
[----:B---3--:R-:W-:Y:S02]  /*0e10*/  IMAD R3, R4, R25, R3 ;  /* 0x0000001904037224 */ /* 0x008fe400078e0203 */
[----:B------:R-:W-:Y:S02]  /*0e20*/  IMAD R154, R0, R15, R6 ;  /* 0x0000000f009a7224 */ /* 0x000fe400078e0206 */
[----:B------:R-:W-:-:S03]  /*0e30*/  IMAD.MOV.U32 R4, RZ, RZ, 0x1 ;  /* 0x00000001ff047424 */ /* 0x000fc600078e00ff */
[----:B------:R-:W-:Y:S02]  /*0e40*/  SEL R153, R154, R3, !P1 ;  /* 0x000000039a997207 */ /* 0x000fe40004800000 */
[----:B------:R-:W-:Y:S02]  /*0e50*/  PRMT R0, R4, 0x7610, R0 ;  /* 0x0000761004007816 */ /* 0x000fe40000000000 */
[----:B------:R-:W-:-:S07]  /*0e60*/  SEL R154, R3, R154, !P1 ;  /* 0x0000009a039a7207 */ /* 0x000fce0004800000 */
.L_x_8:
[----:B------:R-:W-:-:S08]  /*0e70*/  NOP ;  /* 0x0000000000007918 */ /* 0x000fd00000000000 */
[----:B------:R-:W0:Y:S02]  /*0e80*/  USETMAXREG.TRY_ALLOC.CTAPOOL UP0, 0xe8 ;  /* 0x000000e8000079c8 */ /* 0x000e240008000600 */
[----:B0-----:R-:W-:-:S13]  /*0e90*/  PLOP3.LUT P0, PT, PT, PT, UP0, 0x80, 0x0 ;  /* 0x000000000000781c */ /* 0x001fda0003f0f008 */
[----:B------:R-:W-:Y:S05]  /*0ea0*/  @!P0 BRA `(.L_x_8) ;  /* 0xfffffffc00f08947 */ /* 0x000fea000383ffff */
[----:B------:R-:W-:Y:S01]  /*0eb0*/  ULDC.64 UR4, c[0x0][0x598] ;  /* 0x0001660000047ab9 */ /* 0x000fe20000000a00 */
[----:B------:R-:W-:Y:S01]  /*0ec0*/  ULDC.64 UR36, c[0x0][0x208] ;  /* 0x0000820000247ab9 */ /* 0x000fe20000000a00 */
[----:B------:R-:W-:-:S04]  /*0ed0*/  ISETP.NE.U32.AND P0, PT, RZ, UR4, PT ;  /* 0x00000004ff007c0c */ /* 0x000fc8000bf05070 */
[----:B------:R-:W-:-:S13]  /*0ee0*/  ISETP.NE.AND.EX P0, PT, RZ, UR5, PT, P0 ;  /* 0x00000005ff007c0c */ /* 0x000fda000bf05300 */
[----:B------:R-:W-:Y:S05]  /*0ef0*/  @!P0 BRA `(.L_x_11) ;  /* 0x00000000001c8947 */ /* 0x000fea0003800000 */
[----:B------:R-:W0:Y:S02]  /*0f00*/  LDC.64 R4, c[0x0][0x598] ;  /* 0x00016600ff047b82 */ /* 0x000e240000000a00 */
[----:B0-----:R-:W2:Y:S02]  /*0f10*/  LDG.E.64 R4, desc[UR36][R4.64] ;  /* 0x0000002404047981 */ /* 0x001ea4000c1e1b00 */
[----:B--2---:R-:W-:-:S04]  /*0f20*/  ISETP.NE.U32.AND P0, PT, R4, RZ, PT ;  /* 0x000000ff0400720c */ /* 0x004fc80003f05070 */
[----:B------:R-:W-:-:S13]  /*0f30*/  ISETP.NE.AND.EX P0, PT, R5, RZ, PT, P0 ;  /* 0x000000ff0500720c */ /* 0x000fda0003f05300 */
[----:B------:R-:W-:Y:S05]  /*0f40*/  @!P0 BRA `(.L_x_11) ;  /* 0x0000000000088947 */ /* 0x000fea0003800000 */
[----:B------:R0:W5:Y:S01]  /*0f50*/  LD.E R155, desc[UR36][R4.64] ;  /* 0x00000024049b7980 */ /* 0x000162000c101900 */
[----:B------:R-:W-:Y:S05]  /*0f60*/  BRA `(.L_x_12) ;  /* 0x0000000000247947 */ /* 0x000fea0003800000 */
.L_x_11:
[----:B------:R-:W-:Y:S02]  /*0f70*/  ULDC.64 UR4, c[0x0][0x588] ;  /* 0x0001620000047ab9 */ /* 0x000fe40000000a00 */
[----:B------:R-:W-:-:S04]  /*0f80*/  ISETP.NE.U32.AND P0, PT, RZ, UR4, PT ;  /* 0x00000004ff007c0c */ /* 0x000fc8000bf05070 */
[----:B------:R-:W-:-:S13]  /*0f90*/  ISETP.NE.AND.EX P0, PT, RZ, UR5, PT, P0 ;  /* 0x00000005ff007c0c */ /* 0x000fda000bf05300 */
[----:B------:R-:W-:Y:S05]  /*0fa0*/  @!P0 BRA `(.L_x_13) ;  /* 0x00000000000c8947 */ /* 0x000fea0003800000 */
[----:B------:R-:W0:Y:S02]  /*0fb0*/  LDC.64 R4, c[0x0][0x588] ;  /* 0x00016200ff047b82 */ /* 0x000e240000000a00 */
[----:B0-----:R1:W5:Y:S01]  /*0fc0*/  LDG.E R155, desc[UR36][R4.64] ;  /* 0x00000024049b7981 */ /* 0x001362000c1e1900 */
[----:B------:R-:W-:Y:S05]  /*0fd0*/  BRA `(.L_x_12) ;  /* 0x0000000000087947 */ /* 0x000fea0003800000 */
.L_x_13:
[----:B------:R-:W-:Y:S02]  /*0fe0*/  ULDC UR4, c[0x0][0x580] ;  /* 0x0001600000047ab9 */ /* 0x000fe40000000800 */
[----:B------:R-:W-:-:S07]  /*0ff0*/  IMAD.U32 R155, RZ, RZ, UR4 ;  /* 0x00000004ff9b7e24 */ /* 0x000fce000f8e00ff */
.L_x_12:
[----:B------:R-:W-:Y:S02]  /*1000*/  ULDC.64 UR4, c[0x0][0x5a0] ;  /* 0x0001680000047ab9 */ /* 0x000fe40000000a00 */
[----:B------:R-:W-:-:S04]  /*1010*/  ISETP.NE.U32.AND P0, PT, RZ, UR4, PT ;  /* 0x00000004ff007c0c */ /* 0x000fc8000bf05070 */
[----:B------:R-:W-:-:S13]  /*1020*/  ISETP.NE.AND.EX P0, PT, RZ, UR5, PT, P0 ;  /* 0x00000005ff007c0c */ /* 0x000fda000bf05300 */
[----:B------:R-:W-:Y:S05]  /*1030*/  @!P0 BRA `(.L_x_14) ;  /* 0x00000000001c8947 */ /* 0x000fea0003800000 */
[----:B01----:R-:W0:Y:S02]  /*1040*/  LDC.64 R4, c[0x0][0x5a0] ;  /* 0x00016800ff047b82 */ /* 0x003e240000000a00 */
[----:B0-----:R-:W2:Y:S02]  /*1050*/  LDG.E.64 R4, desc[UR36][R4.64] ;  /* 0x0000002404047981 */ /* 0x001ea4000c1e1b00 */
[----:B--2---:R-:W-:-:S04]  /*1060*/  ISETP.NE.U32.AND P0, PT, R4, RZ, PT ;  /* 0x000000ff0400720c */ /* 0x004fc80003f05070 */
[----:B------:R-:W-:-:S13]  /*1070*/  ISETP.NE.AND.EX P0, PT, R5, RZ, PT, P0 ;  /* 0x000000ff0500720c */ /* 0x000fda0003f05300 */
[----:B------:R-:W-:Y:S05]  /*1080*/  @!P0 BRA `(.L_x_14) ;  /* 0x0000000000088947 */ /* 0x000fea0003800000 */
[----:B------:R0:W5:Y:S01]  /*1090*/  LD.E R156, desc[UR36][R4.64] ;  /* 0x00000024049c7980 */ /* 0x000162000c101900 */
[----:B------:R-:W-:Y:S05]  /*10a0*/  BRA `(.L_x_15) ;  /* 0x0000000000247947 */ /* 0x000fea0003800000 */
.L_x_14:
[----:B------:R-:W-:Y:S02]  /*10b0*/  ULDC.64 UR4, c[0x0][0x590] ;  /* 0x0001640000047ab9 */ /* 0x000fe40000000a00 */
[----:B------:R-:W-:-:S04]  /*10c0*/  ISETP.NE.U32.AND P0, PT, RZ, UR4, PT ;  /* 0x00000004ff007c0c */ /* 0x000fc8000bf05070 */
[----:B------:R-:W-:-:S13]  /*10d0*/  ISETP.NE.AND.EX P0, PT, RZ, UR5, PT, P0 ;  /* 0x00000005ff007c0c */ /* 0x000fda000bf05300 */
[----:B------:R-:W-:Y:S05]  /*10e0*/  @!P0 BRA `(.L_x_16) ;  /* 0x00000000000c8947 */ /* 0x000fea0003800000 */
[----:B------:R-:W2:Y:S02]  /*10f0*/  LDC.64 R156, c[0x0][0x590] ;  /* 0x00016400ff9c7b82 */ /* 0x000ea40000000a00 */
[----:B--2---:R2:W5:Y:S01]  /*1100*/  LDG.E R156, desc[UR36][R156.64] ;  /* 0x000000249c9c7981 */ /* 0x004562000c1e1900 */
[----:B------:R-:W-:Y:S05]  /*1110*/  BRA `(.L_x_15) ;  /* 0x0000000000087947 */ /* 0x000fea0003800000 */
.L_x_16:
[----:B------:R-:W-:Y:S02]  /*1120*/  ULDC UR4, c[0x0][0x584] ;  /* 0x0001610000047ab9 */ /* 0x000fe40000000800 */
[----:B------:R-:W-:-:S07]  /*1130*/  IMAD.U32 R156, RZ, RZ, UR4 ;  /* 0x00000004ff9c7e24 */ /* 0x000fce000f8e00ff */
.L_x_15:
[----:B------:R-:W-:-:S13]  /*1140*/  LOP3.LUT P0, RZ, R0, 0xff, RZ, 0xc0, !PT ;  /* 0x000000ff00ff7812 */ /* 0x000fda000780c0ff */
[----:B------:R-:W-:Y:S05]  /*1150*/  @!P0 EXIT ;  /* 0x000000000000894d */ /* 0x000fea0003800000 */
[----:B------:R-:W-:Y:S01]  /*1160*/  ULDC UR4, c[0x0][0x28c] ;  /* 0x0000a30000047ab9 */ /* 0x000fe20000000800 */
[----:B--2---:R-:W-:Y:S01]  /*1170*/  LOP3.LUT R157, R19, 0x1, RZ, 0xfc, !PT ;  /* 0x00000001139d7812 */ /* 0x004fe200078efcff */
[----:B------:R-:W-:Y:S01]  /*1180*/  UIADD3 UR4, UR4, 0x3f, URZ ;  /* 0x0000003f04047890 */ /* 0x000fe2000fffe03f */
[----:B------:R-:W-:Y:S01]  /*1190*/  UMOV UR38, URZ ;  /* 0x0000003f00267c82 */ /* 0x000fe20008000000 */
[----:B------:R-:W-:Y:S02]  /*11a0*/  UMOV UR39, URZ ;  /* 0x0000003f00277c82 */ /* 0x000fe40008000000 */
[----:B------:R-:W-:-:S04]  /*11b0*/  USHF.R.S32.HI UR5, URZ, 0x1f, UR4 ;  /* 0x0000001f3f057899 */ /* 0x000fc80008011404 */
[----:B------:R-:W-:-:S04]  /*11c0*/  ULEA.HI UR5, UR5, UR4, URZ, 0x6 ;  /* 0x0000000405057291 */ /* 0x000fc8000f8f303f */
[----:B------:R-:W-:-:S12]  /*11d0*/  USHF.R.S32.HI UR40, URZ, 0x6, UR5 ;  /* 0x000000063f287899 */ /* 0x000fd80008011405 */
.L_x_292:
[----:B------:R-:W-:Y:S01]  /*11e0*/  LOP3.LUT R0, R18, 0x80, RZ, 0xc0, !PT ;  /* 0x0000008012007812 */ /* 0x000fe200078ec0ff */
[----:B--2---:R-:W2:Y:S01]  /*11f0*/  S2UR UR7, SR_CgaCtaId ;  /* 0x00000000000779c3 */ /* 0x004ea20000008800 */
[----:B------:R-:W-:Y:S02]  /*1200*/  UMOV UR6, 0x400 ;  /* 0x0000040000067882 */ /* 0x000fe40000000000 */
[----:B------:R-:W-:-:S06]  /*1210*/  SHF.R.U32.HI R0, RZ, 0x7, R0 ;  /* 0x00000007ff007819 */ /* 0x000fcc0000011600 */
[----:B---3--:R-:W3:Y:S01]  /*1220*/  SHFL.IDX PT, R0, R0, RZ, 0x1f ;  /* 0x00001fff00007589 */ /* 0x008ee200000e0000 */
[----:B--2---:R-:W-:Y:S01]  /*1230*/  ULEA UR6, UR7, UR6, 0x18 ;  /* 0x0000000607067291 */ /* 0x004fe2000f8ec03f */
[----:B---3--:R-:W-:-:S13]  /*1240*/  R2UR UR4, R0 ;  /* 0x00000000000472ca */ /* 0x008fda00000e0000 */
[----:B------:R-:W-:-:S04]  /*1250*/  ULEA.HI UR5, UR4, UR4, URZ, 0x1 ;  /* 0x0000000404057291 */ /* 0x000fc8000f8f083f */
[----:B------:R-:W-:-:S04]  /*1260*/  ULOP3.LUT UR5, UR5, 0x7fffe, URZ, 0xc0, !UPT ;  /* 0x0007fffe05057892 */ /* 0x000fc8000f8ec03f */
[----:B------:R-:W-:-:S03]  /*1270*/  UIADD3 UR5, UR4, -UR5, URZ ;  /* 0x8000000504057290 */ /* 0x000fc6000fffe03f */
[----:B------:R-:W-:Y:S01]  /*1280*/  ULDC UR4, c[0x0][0x28c] ;  /* 0x0000a30000047ab9 */ /* 0x000fe20000000800 */
[----:B------:R-:W-:Y:S01]  /*1290*/  ULEA UR5, UR5, UR6, 0xd ;  /* 0x0000000605057291 */ /* 0x000fe2000f8e683f */
[----:B------:R-:W-:-:S03]  /*12a0*/  ISETP.LT.AND P0, PT, RZ, UR4, PT ;  /* 0x00000004ff007c0c */ /* 0x000fc6000bf01270 */
[----:B------:R-:W-:-:S04]  /*12b0*/  UIADD3 UR5, UR5, 0x100, URZ ;  /* 0x0000010005057890 */ /* 0x000fc8000fffe03f */
[----:B------:R-:W-:-:S04]  /*12c0*/  USHF.R.U32.HI UR5, URZ, 0x4, UR5 ;  /* 0x000000043f057899 */ /* 0x000fc80008011605 */
[----:B------:R-:W-:Y:S02]  /*12d0*/  ULOP3.LUT UR41, UR5, 0x3fff, URZ, 0xc0, !UPT ;  /* 0x00003fff05297892 */ /* 0x000fe4000f8ec03f */
[----:B-1--45:R-:W-:Y:S10]  /*12e0*/  @P0 BRA `(.L_x_17) ;  /* 0x0000000000400947 */ /* 0x032ff40003800000 */
[----:B------:R-:W-:Y:S01]  /*12f0*/  MOV R0, 0x0 ;  /* 0x0000000000007802 */ /* 0x000fe20000000f00 */
[----:B------:R-:W-:Y:S01]  /*1300*/  ULDC.64 UR4, c[0x4][0x68] ;  /* 0x01001a0000047ab9 */ /* 0x000fe20000000a00 */
[----:B------:R-:W-:Y:S01]  /*1310*/  ULDC.64 UR6, c[0x4][0x8] ;  /* 0x0100020000067ab9 */ /* 0x000fe20000000a00 */
[----:B01----:R-:W-:Y:S01]  /*1320*/  IMAD.U32 R4, RZ, RZ, UR4 ;  /* 0x00000004ff047e24 */ /* 0x003fe2000f8e00ff */
[----:B------:R0:W1:Y:S01]  /*1330*/  LDC.64 R14, c[0x4][R0] ;  /* 0x01000000000e7b82 */ /* 0x0000620000000a00 */
[----:B------:R-:W-:Y:S01]  /*1340*/  IMAD.U32 R5, RZ, RZ, UR5 ;  /* 0x00000005ff057e24 */ /* 0x000fe2000f8e00ff */
[----:B------:R-:W-:Y:S01]  /*1350*/  ULDC.64 UR4, c[0x4][0x70] ;  /* 0x01001c0000047ab9 */ /* 0x000fe20000000a00 */
[----:B------:R-:W-:Y:S02]  /*1360*/  IMAD.U32 R10, RZ, RZ, UR6 ;  /* 0x00000006ff0a7e24 */ /* 0x000fe4000f8e00ff */
[----:B------:R-:W-:Y:S02]  /*1370*/  IMAD.U32 R6, RZ, RZ, UR4 ;  /* 0x00000004ff067e24 */ /* 0x000fe4000f8e00ff */
[----:B------:R-:W-:-:S02]  /*1380*/  IMAD.U32 R7, RZ, RZ, UR5 ;  /* 0x00000005ff077e24 */ /* 0x000fc4000f8e00ff */
[----:B------:R-:W-:Y:S02]  /*1390*/  IMAD.U32 R11, RZ, RZ, UR7 ;  /* 0x00000007ff0b7e24 */ /* 0x000fe4000f8e00ff */
[----:B------:R-:W-:Y:S02]  /*13a0*/  IMAD.MOV.U32 R8, RZ, RZ, 0x1e1 ;  /* 0x000001e1ff087424 */ /* 0x000fe400078e00ff */
[----:B------:R-:W-:Y:S02]  /*13b0*/  IMAD.MOV.U32 R12, RZ, RZ, 0x1 ;  /* 0x00000001ff0c7424 */ /* 0x000fe400078e00ff */
[----:B0-----:R-:W-:-:S07]  /*13c0*/  IMAD.MOV.U32 R13, RZ, RZ, RZ ;  /* 0x000000ffff0d7224 */ /* 0x001fce00078e00ff */
[----:B------:R-:W-:-:S07]  /*13d0*/  LEPC R20, `(.L_x_17) ;  /* 0x000000001014794e */ /* 0x000fce0000000000 */
[----:B-1---5:R-:W-:Y:S05]  /*13e0*/  CALL.ABS.NOINC R14 ;  /* 0x000000000e007343 */ /* 0x022fea0003c00000 */
.L_x_17:
[----:B------:R-:W-:-:S13]  /*13f0*/  ISETP.NE.AND P0, PT, R157, 0x3, PT ;  /* 0x000000039d00780c */ /* 0x000fda0003f05270 */
[----:B------:R-:W-:Y:S05]  /*1400*/  @!P0 BRA `(.L_x_18) ;  /* 0x0000000000048947 */ /* 0x000fea0003800000 */
[----:B------:R-:W-:Y:S01]  /*1410*/  BPT.TRAP 0x1 ;  /* 0x000000040000795c */ /* 0x000fe20000300000 */
.L_x_18:
[----:B------:R-:W2:Y:S01]  /*1420*/  S2UR UR5, SR_CgaCtaId ;  /* 0x00000000000579c3 */ /* 0x000ea20000008800 */
[----:B------:R-:W-:Y:S01]  /*1430*/  UMOV UR4, 0x400 ;  /* 0x0000040000047882 */ /* 0x000fe20000000000 */
[----:B------:R-:W-:Y:S02]  /*1440*/  IMAD.U32 R0, RZ, RZ, UR38 ;  /* 0x00000026ff007e24 */ /* 0x000fe4000f8e00ff */
[----:B------:R-:W-:-:S03]  /*1450*/  IMAD.U32 R3, RZ, RZ, UR39 ;  /* 0x00000027ff037e24 */ /* 0x000fc6000f8e00ff */
[----:B------:R-:W-:Y:S01]  /*1460*/  SHF.L.U32 R0, R0, 0x1f, RZ ;  /* 0x0000001f00007819 */ /* 0x000fe200000006ff */
[----:B--2---:R-:W-:-:S06]  /*1470*/  ULEA UR4, UR5, UR4, 0x18 ;  /* 0x0000000405047291 */ /* 0x004fcc000f8ec03f */
[----:B------:R-:W-:-:S04]  /*1480*/  IMAD.U32 R6, RZ, RZ, UR4 ;  /* 0x00000004ff067e24 */ /* 0x000fc8000f8e00ff */
[----:B------:R-:W-:-:S04]  /*1490*/  IMAD R3, R3, 0x8, R6 ;  /* 0x0000000803037824 */ /* 0x000fc800078e0206 */
[----:B------:R2:W3:Y:S01]  /*14a0*/  SYNCS.PHASECHK.TRANS64.TRYWAIT P1, [R3+URZ], R0 ;  /* 0x00000000030075a7 */ /* 0x0004e2000802017f */
[----:B------:R-:W-:Y:S05]  /*14b0*/  @!P0 BRA `(.L_x_19) ;  /* 0x0000000000048947 */ /* 0x000fea0003800000 */
[----:B------:R-:W-:Y:S01]  /*14c0*/  BPT.TRAP 0x1 ;  /* 0x000000040000795c */ /* 0x000fe20000300000 */
.L_x_19:
[----:B---3--:R-:W-:Y:S05]  /*14d0*/  @P1 BRA `(.L_x_20) ;  /* 0x0000000000081947 */ /* 0x008fea0003800000 */
[----:B------:R-:W3:Y:S02]  /*14e0*/  SYNCS.PHASECHK.TRANS64.TRYWAIT P1, [R3+URZ], R0 ;  /* 0x00000000030075a7 */ /* 0x000ee4000802017f */
[----:B---3--:R-:W-:Y:S05]  /*14f0*/  @!P1 BRA `(.L_x_21) ;  /* 0x000000a000bc9947 */ /* 0x008fea0003800000 */
.L_x_20:
[----:B------:R-:W-:-:S04]  /*1500*/  UISETP.LT.AND UP0, UPT, UR40, 0x1, UPT ;  /* 0x000000012800788c */ /* 0x000fc8000bf01270 */
[----:B------:R-:W-:-:S06]  /*1510*/  USEL UR4, UR40, 0x1, UP0 ;  /* 0x0000000128047887 */ /* 0x000fcc0008000000 */
[----:B--23--:R-:W-:Y:S01]  /*1520*/  IMAD.U32 R0, RZ, RZ, UR4 ;  /* 0x00000004ff007e24 */ /* 0x00cfe2000f8e00ff */
[----:B------:R-:W-:Y:S05]  /*1530*/  WARPSYNC.ALL ;  /* 0x0000000000007948 */ /* 0x000fea0003800000 */
[----:B------:R-:W-:-:S04]  /*1540*/  IADD3 R0, -R0, UR40, RZ ;  /* 0x0000002800007c10 */ /* 0x000fc8000fffe1ff */
[----:B------:R-:W-:Y:S02]  /*1550*/  ISETP.GE.AND P1, PT, R0, 0x1, PT ;  /* 0x000000010000780c */ /* 0x000fe40003f26270 */
[----:B------:R-:W-:Y:S01]  /*1560*/  R2UR UR4, R6 ;  /* 0x00000000060472ca */ /* 0x000fe200000e0000 */
[----:B------:R-:W-:Y:S01]  /*1570*/  WARPGROUP.ARRIVE ;  /* 0x00000000000079c5 */ /* 0x000fe20000000000 */
[----:B------:R-:W-:Y:S01]  /*1580*/  UMOV UR9, 0x40000040 ;  /* 0x4000004000097882 */ /* 0x000fe20000000000 */
[----:B------:R-:W-:-:S10]  /*1590*/  UMOV UR11, 0x40000040 ;  /* 0x40000040000b7882 */ /* 0x000fd40000000000 */
[----:B------:R-:W-:-:S04]  /*15a0*/  UIADD3 UR4, UR4, 0xc100, URZ ;  /* 0x0000c10004047890 */ /* 0x000fc8000fffe03f */
[----:B------:R-:W-:-:S04]  /*15b0*/  USHF.R.U32.HI UR4, URZ, 0x4, UR4 ;  /* 0x000000043f047899 */ /* 0x000fc80008011604 */
[----:B------:R-:W-:Y:S02]  /*15c0*/  ULOP3.LUT UR5, UR4, 0x3fff, URZ, 0xc0, !UPT ;  /* 0x00003fff04057892 */ /* 0x000fe4000f8ec03f */
[----:B------:R-:W-:Y:S02]  /*15d0*/  ULOP3.LUT UR4, UR41, 0x10000, URZ, 0xfc, !UPT ;  /* 0x0001000029047892 */ /* 0x000fe4000f8efc3f */
[----:B------:R-:W-:Y:S02]  /*15e0*/  ULOP3.LUT UR5, UR5, 0x10000, URZ, 0xfc, !UPT ;  /* 0x0001000005057892 */ /* 0x000fe4000f8efc3f */
[----:B------:R-:W-:Y:S02]  /*15f0*/  ULEA UR6, UR39, UR4, 0xa ;  /* 0x0000000427067291 */ /* 0x000fe4000f8e503f */
[----:B------:R-:W-:-:S05]  /*1600*/  ULEA UR7, UR39, UR5, 0xb ;  /* 0x0000000527077291 */ /* 0x000fca000f8e583f */
[----:B------:R-:W-:Y:S02]  /*1610*/  UMOV UR8, UR6 ;  /* 0x0000000600087c82 */ /* 0x000fe40008000000 */
[----:B------:R-:W-:Y:S02]  /*1620*/  UMOV UR10, UR7 ;  /* 0x00000007000a7c82 */ /* 0x000fe40008000000 */
[----:B------:R-:W-:Y:S01]  /*1630*/  HGMMA.64x256x16.F32.BF16 R24, gdesc[UR8], RZ, !UPT, gsb0 ;  /* 0x03e00000081879f0 */ /* 0x000fe2000c0018ff */
[----:B------:R-:W-:Y:S02]  /*1640*/  UIADD3 UR8, UR6, 0x2, URZ ;  /* 0x0000000206087890 */ /* 0x000fe4000fffe03f */
[----:B------:R-:W-:Y:S01]  /*1650*/  UIADD3 UR10, UR7, 0x2, URZ ;  /* 0x00000002070a7890 */ /* 0x000fe2000fffe03f */
[----:B------:R-:W-:Y:S01]  /*1660*/  UMOV UR9, 0x40000040 ;  /* 0x4000004000097882 */ /* 0x000fe20000000000 */
[----:B------:R-:W-:Y:S01]  /*1670*/  UMOV UR11, 0x40000040 ;  /* 0x40000040000b7882 */ /* 0x000fe20000000000 */
[----:B------:R-:W-:-:S02]  /*1680*/  WARPGROUP.DEPBAR.LE gsb0, 0x0 ;  /* 0x00008000000079c5 */ /* 0x000fc40000010000 */
[----:B------:R-:W-:-:S15]  /*1690*/  WARPGROUP.ARRIVE ;  /* 0x00000000000079c5 */ /* 0x000fde0000000000 */
[----:B------:R-:W-:-:S05]  /*16a0*/  NOP ;  /* 0x0000000000007918 */ /* 0x000fca0000000000 */
[----:B------:R-:W-:Y:S01]  /*16b0*/  HGMMA.64x256x16.F32.BF16 R24, gdesc[UR8], R24, gsb0 ;  /* 0x03e00000081879f0 */ /* 0x000fe20008001818 */
[----:B------:R-:W-:Y:S02]  /*16c0*/  UIADD3 UR8, UR6, 0x4, URZ ;  /* 0x0000000406087890 */ /* 0x000fe4000fffe03f */
[----:B------:R-:W-:Y:S01]  /*16d0*/  UIADD3 UR10, UR7, 0x4, URZ ;  /* 0x00000004070a7890 */ /* 0x000fe2000fffe03f */
[----:B------:R-:W-:Y:S01]  /*16e0*/  UMOV UR9, 0x40000040 ;  /* 0x4000004000097882 */ /* 0x000fe20000000000 */
[----:B------:R-:W-:Y:S01]  /*16f0*/  UMOV UR11, 0x40000040 ;  /* 0x40000040000b7882 */ /* 0x000fe20000000000 */
[----:B------:R-:W-:Y:S02]  /*1700*/  WARPGROUP.DEPBAR.LE gsb0, 0x0 ;  /* 0x00008000000079c5 */ /* 0x000fe40000010000 */
        /* <DEDUP_REMOVED lines=10> */
[----:B------:R-:W-:Y:S03]  /*17b0*/  HGMMA.64x256x16.F32.BF16 R24, gdesc[UR8], R24, gsb0 ;  /* 0x03e00000081879f0 */ /* 0x000fe60008001818 */
[----:B------:R-:W-:Y:S02]  /*17c0*/  WARPGROUP.DEPBAR.LE gsb0, 0x0 ;  /* 0x00008000000079c5 */ /* 0x000fe40000010000 */
[----:B------:R-:W-:Y:S05]  /*17d0*/  @!P1 BRA `(.L_x_22) ;  /* 0x0000000400309947 */ /* 0x000fea0003800000 */
[----:B------:R-:W-:Y:S02]  /*17e0*/  UIADD3 UR6, UR39, 0x1, URZ ;  /* 0x0000000127067890 */ /* 0x000fe4000fffe03f */
[----:B------:R-:W-:Y:S02]  /*17f0*/  IMAD.U32 R3, RZ, RZ, UR39 ;  /* 0x00000027ff037e24 */ /* 0x000fe4000f8e00ff */
[----:B------:R-:W-:-:S04]  /*1800*/  UISETP.NE.AND UP0, UPT, UR6, 0x3, UPT ;  /* 0x000000030600788c */ /* 0x000fc8000bf05270 */
[----:B------:R-:W-:Y:S02]  /*1810*/  USEL UR7, URZ, 0x1, UP0 ;  /* 0x000000013f077887 */ /* 0x000fe40008000000 */
[----:B------:R-:W-:Y:S02]  /*1820*/  USEL UR6, UR6, URZ, UP0 ;  /* 0x0000003f06067287 */ /* 0x000fe40008000000 */
[----:B------:R-:W-:-:S06]  /*1830*/  ULOP3.LUT UR7, UR38, UR7, URZ, 0x3c, !UPT ;  /* 0x0000000726077292 */ /* 0x000fcc000f8e3c3f */
[----:B------:R-:W-:-:S07]  /*1840*/  IMAD.U32 R7, RZ, RZ, UR7 ;  /* 0x00000007ff077e24 */ /* 0x000fce000f8e00ff */
.L_x_29:
[----:B------:R-:W-:Y:S05]  /*1850*/  @!P0 BRA `(.L_x_23) ;  /* 0x0000000000048947 */ /* 0x000fea0003800000 */
[----:B------:R-:W-:Y:S01]  /*1860*/  BPT.TRAP 0x1 ;  /* 0x000000040000795c */ /* 0x000fe20000300000 */
.L_x_23:
[----:B------:R-:W2:Y:S01]  /*1870*/  S2UR UR8, SR_CgaCtaId ;  /* 0x00000000000879c3 */ /* 0x000ea20000008800 */
[----:B------:R-:W-:Y:S01]  /*1880*/  UMOV UR7, 0x400 ;  /* 0x0000040000077882 */ /* 0x000fe20000000000 */
[----:B01----:R-:W-:Y:S01]  /*1890*/  IMAD.U32 R5, RZ, RZ, UR6 ;  /* 0x00000006ff057e24 */ /* 0x003fe2000f8e00ff */
[----:B------:R-:W-:Y:S01]  /*18a0*/  SHF.L.U32 R4, R7, 0x1f, RZ ;  /* 0x0000001f07047819 */ /* 0x000fe200000006ff */
[----:B--2---:R-:W-:-:S06]  /*18b0*/  ULEA UR7, UR8, UR7, 0x18 ;  /* 0x0000000708077291 */ /* 0x004fcc000f8ec03f */
[----:B------:R-:W-:-:S04]  /*18c0*/  IMAD.U32 R6, RZ, RZ, UR7 ;  /* 0x00000007ff067e24 */ /* 0x000fc8000f8e00ff */
[----:B------:R-:W-:-:S04]  /*18d0*/  IMAD R5, R5, 0x8, R6 ;  /* 0x0000000805057824 */ /* 0x000fc800078e0206 */
[----:B------:R0:W1:Y:S01]  /*18e0*/  SYNCS.PHASECHK.TRANS64.TRYWAIT P1, [R5+URZ], R4 ;  /* 0x00000004050075a7 */ /* 0x000062000802017f */
[----:B------:R-:W-:Y:S05]  /*18f0*/  @!P0 BRA `(.L_x_24) ;  /* 0x0000000000048947 */ /* 0x000fea0003800000 */
[----:B------:R-:W-:Y:S01]  /*1900*/  BPT.TRAP 0x1 ;  /* 0x000000040000795c */ /* 0x000fe20000300000 */
.L_x_24:
[----:B-1----:R-:W-:Y:S05]  /*1910*/  @P1 BRA `(.L_x_25) ;  /* 0x0000000000081947 */ /* 0x002fea0003800000 */
[----:B------:R-:W1:Y:S02]  /*1920*/  SYNCS.PHASECHK.TRANS64.TRYWAIT P1, [R5+URZ], R4 ;  /* 0x00000004050075a7 */ /* 0x000e64000802017f */
[----:B-1----:R-:W-:Y:S05]  /*1930*/  @!P1 BRA `(.L_x_26) ;  /* 0x0000009c00c09947 */ /* 0x002fea0003800000 */
.L_x_25:
[----:B------:R-:W-:Y:S01]  /*1940*/  ULEA UR7, UR6, UR4, 0xa ;  /* 0x0000000406077291 */ /* 0x000fe2000f8e503f */
[----:B------:R-:W-:Y:S01]  /*1950*/  WARPGROUP.ARRIVE ;  /* 0x00000000000079c5 */ /* 0x000fe20000000000 */
[----:B------:R-:W-:Y:S01]  /*1960*/  ULEA UR12, UR6, UR5, 0xb ;  /* 0x00000005060c7291 */ /* 0x000fe2000f8e583f */
[----:B------:R-:W-:Y:S01]  /*1970*/  UMOV UR9, 0x40000040 ;  /* 0x4000004000097882 */ /* 0x000fe20000000000 */
[----:B------:R-:W-:-:S03]  /*1980*/  UMOV UR11, 0x40000040 ;  /* 0x40000040000b7882 */ /* 0x000fc60000000000 */
[----:B------:R-:W-:Y:S02]  /*1990*/  UMOV UR8, UR7 ;  /* 0x0000000700087c82 */ /* 0x000fe40008000000 */
[----:B------:R-:W-:Y:S02]  /*19a0*/  UMOV UR10, UR12 ;  /* 0x0000000c000a7c82 */ /* 0x000fe40008000000 */
[----:B------:R-:W-:Y:S01]  /*19b0*/  HGMMA.64x256x16.F32.BF16 R24, gdesc[UR8], R24, gsb0 ;  /* 0x03e00000081879f0 */ /* 0x000fe20008001818 */
        /* <DEDUP_REMOVED lines=26> */
[----:B------:R-:W-:Y:S01]  /*1b60*/  BPT.TRAP 0x1 ;  /* 0x000000040000795c */ /* 0x000fe20000300000 */
.L_x_27:
[----:B------:R-:W-:-:S13]  /*1b70*/  ISETP.NE.AND P1, PT, R22, RZ, PT ;  /* 0x000000ff1600720c */ /* 0x000fda0003f25270 */
[----:B01----:R-:W-:-:S04]  /*1b80*/  @P1 IMAD R4, R3, 0x8, R6 ;  /* 0x0000000803041824 */ /* 0x003fc800078e0206 */
[----:B------:R-:W-:-:S05]  /*1b90*/  @P1 VIADD R5, R4, 0x18 ;  /* 0x0000001804051836 */ /* 0x000fca0000000000 */
[----:B------:R-:W-:-:S04]  /*1ba0*/  @P1 PRMT R5, R152, 0x654, R5 ;  /* 0x0000065498051816 */ /* 0x000fc80000000005 */
[----:B------:R0:W-:Y:S01]  /*1bb0*/  @P1 SYNCS.ARRIVE.TRANS64.RED.A1T0 RZ, [R5+URZ], RZ ;  /* 0x000000ff05ff19a7 */ /* 0x0001e2000810043f */
[----:B------:R-:W-:-:S13]  /*1bc0*/  ISETP.GT.U32.AND P1, PT, R19, 0x1, PT ;  /* 0x000000011300780c */ /* 0x000fda0003f24070 */
[----:B0-----:R-:W-:Y:S05]  /*1bd0*/  @P1 BRA `(.L_x_28) ;  /* 0x0000000000041947 */ /* 0x001fea0003800000 */
[----:B------:R-:W-:Y:S01]  /*1be0*/  BPT.TRAP 0x1 ;  /* 0x000000040000795c */ /* 0x000fe20000300000 */
.L_x_28:
[----:B------:R-:W-:Y:S01]  /*1bf0*/  UIADD3 UR6, UR6, 0x1, URZ ;  /* 0x0000000106067890 */ /* 0x000fe2000fffe03f */
[C---:B------:R-:W-:Y:S01]  /*1c00*/  ISETP.GT.AND P2, PT, R0.reuse, 0x1, PT ;  /* 0x000000010000780c */ /* 0x040fe20003f44270 */
[----:B------:R-:W-:Y:S02]  /*1c10*/  VIADD R3, R3, 0x1 ;  /* 0x0000000103037836 */ /* 0x000fe40000000000 */
[----:B------:R-:W-:Y:S01]  /*1c20*/  UISETP.NE.AND UP0, UPT, UR6, 0x3, UPT ;  /* 0x000000030600788c */ /* 0x000fe2000bf05270 */
[----:B------:R-:W-:Y:S02]  /*1c30*/  VIADD R0, R0, 0xffffffff ;  /* 0xffffffff00007836 */ /* 0x000fe40000000000 */
[C---:B------:R-:W-:Y:S01]  /*1c40*/  ISETP.NE.AND P1, PT, R3.reuse, 0x3, PT ;  /* 0x000000030300780c */ /* 0x040fe20003f25270 */
[----:B------:R-:W-:Y:S02]  /*1c50*/  USEL UR7, URZ, 0x1, UP0 ;  /* 0x000000013f077887 */ /* 0x000fe40008000000 */
[----:B------:R-:W-:Y:S01]  /*1c60*/  USEL UR6, UR6, URZ, UP0 ;  /* 0x0000003f06067287 */ /* 0x000fe20008000000 */
[----:B------:R-:W-:-:S03]  /*1c70*/  SEL R3, R3, RZ, P1 ;  /* 0x000000ff03037207 */ /* 0x000fc60000800000 */
[----:B------:R-:W-:Y:S01]  /*1c80*/  LOP3.LUT R7, R7, UR7, RZ, 0x3c, !PT ;  /* 0x0000000707077c12 */ /* 0x000fe2000f8e3cff */
[----:B------:R-:W-:Y:S07]  /*1c90*/  @P2 BRA `(.L_x_29) ;  /* 0xfffffff800ec2947 */ /* 0x000fee000383ffff */
.L_x_22:
[----:B------:R-:W2:Y:S02]  /*1ca0*/  LDC R0, c[0x0][0x28c] ;  /* 0x0000a300ff007b82 */ /* 0x000ea40000000800 */
[----:B--2---:R-:W-:-:S13]  /*1cb0*/  ISETP.GE.AND P1, PT, R0, 0x1, PT ;  /* 0x000000010000780c */ /* 0x004fda0003f26270 */
[----:B------:R-:W-:Y:S05]  /*1cc0*/  @!P1 BRA `(.L_x_30) ;  /* 0x0000000000509947 */ /* 0x000fea0003800000 */
[----:B------:R-:W-:Y:S05]  /*1cd0*/  @!P0 BRA `(.L_x_31) ;  /* 0x0000000000048947 */ /* 0x000fea0003800000 */
[----:B------:R-:W-:Y:S01]  /*1ce0*/  BPT.TRAP 0x1 ;  /* 0x000000040000795c */ /* 0x000fe20000300000 */
.L_x_31:
[----:B------:R-:W-:Y:S01]  /*1cf0*/  ISETP.NE.AND P0, PT, R22, RZ, PT ;  /* 0x000000ff1600720c */ /* 0x000fe20003f05270 */
[----:B------:R-:W-:Y:S01]  /*1d00*/  BSSY B0, `(.L_x_32) ;  /* 0x000000e000007945 */ /* 0x000fe20003800000 */
[----:B------:R-:W-:-:S11]  /*1d10*/  ISETP.GT.U32.AND P1, PT, R19, 0x1, PT ;  /* 0x000000011300780c */ /* 0x000fd60003f24070 */
[----:B------:R-:W-:Y:S05]  /*1d20*/  @!P0 BRA `(.L_x_33) ;  /* 0x00000000002c8947 */ /* 0x000fea0003800000 */
[----:B------:R-:W-:-:S04]  /*1d30*/  UISETP.LT.AND UP0, UPT, UR40, 0x1, UPT ;  /* 0x000000012800788c */ /* 0x000fc8000bf01270 */
[----:B------:R-:W-:-:S04]  /*1d40*/  USEL UR6, UR40, 0x1, UP0 ;  /* 0x0000000128067887 */ /* 0x000fc80008000000 */
[----:B------:R-:W-:-:S04]  /*1d50*/  UIADD3 UR6, UR39, UR40, -UR6 ;  /* 0x0000002827067290 */ /* 0x000fc8000fffe806 */
[----:B------:R-:W-:-:S04]  /*1d60*/  UIMAD.WIDE.U32 UR4, UR6, -0x55555555, URZ ;  /* 0xaaaaaaab060478a5 */ /* 0x000fc8000f8e003f */
[----:B------:R-:W-:-:S04]  /*1d70*/  USHF.R.U32.HI UR4, URZ, 0x1, UR5 ;  /* 0x000000013f047899 */ /* 0x000fc80008011605 */
[----:B------:R-:W-:-:S06]  /*1d80*/  UIMAD UR6, UR4, -0x3, UR6 ;  /* 0xfffffffd040678a4 */ /* 0x000fcc000f8e0206 */
[----:B------:R-:W-:-:S04]  /*1d90*/  IMAD.U32 R3, RZ, RZ, UR6 ;  /* 0x00000006ff037e24 */ /* 0x000fc8000f8e00ff */
[----:B------:R-:W-:-:S04]  /*1da0*/  IMAD R0, R3, 0x8, R6 ;  /* 0x0000000803007824 */ /* 0x000fc800078e0206 */
[----:B------:R-:W-:-:S05]  /*1db0*/  VIADD R3, R0, 0x18 ;  /* 0x0000001800037836 */ /* 0x000fca0000000000 */
[----:B------:R-:W-:-:S04]  /*1dc0*/  PRMT R3, R152, 0x654, R3 ;  /* 0x0000065498037816 */ /* 0x000fc80000000003 */
[----:B------:R2:W-:Y:S03]  /*1dd0*/  SYNCS.ARRIVE.TRANS64.RED.A1T0 RZ, [R3+URZ], RZ ;  /* 0x000000ff03ff79a7 */ /* 0x0005e6000810043f */
.L_x_33:
[----:B------:R-:W-:Y:S05]  /*1de0*/  BSYNC B0 ;  /* 0x0000000000007941 */ /* 0x000fea0003800000 */
.L_x_32:
[----:B------:R-:W-:Y:S05]  /*1df0*/  @P1 BRA `(.L_x_30) ;  /* 0x0000000000041947 */ /* 0x000fea0003800000 */
[----:B------:R-:W-:Y:S01]  /*1e00*/  BPT.TRAP 0x1 ;  /* 0x000000040000795c */ /* 0x000fe20000300000 */
.L_x_30:
[----:B------:R-:W3:Y:S01]  /*1e10*/  LDC R6, c[0x0][0x288] ;  /* 0x0000a200ff067b82 */ /* 0x000ee20000000800 */
[--C-:B------:R-:W-:Y:S01]  /*1e20*/  SHF.R.U32.HI R0, RZ, 0x2, R18.reuse ;  /* 0x00000002ff007819 */ /* 0x100fe20000011612 */
[----:B------:R-:W-:Y:S01]  /*1e30*/  UIADD3 UR39, UR40, UR39, URZ ;  /* 0x0000002728277290 */ /* 0x000fe2000fffe03f */
[----:B01----:R-:W-:Y:S01]  /*1e40*/  SHF.R.U32.HI R5, RZ, 0x7, R18 ;  /* 0x00000007ff057819 */ /* 0x003fe20000011612 */
[----:B------:R-:W-:Y:S01]  /*1e50*/  ULDC UR7, c[0x0][0x284] ;  /* 0x0000a10000077ab9 */ /* 0x000fe20000000800 */
[----:B------:R-:W-:Y:S01]  /*1e60*/  LOP3.LUT R4, R18, 0x60, RZ, 0xc0, !PT ;  /* 0x0000006012047812 */ /* 0x000fe200078ec0ff */
[----:B------:R-:W-:Y:S01]  /*1e70*/  UISETP.GT.U32.AND UP0, UPT, UR39, 0x2, UPT ;  /* 0x000000022700788c */ /* 0x000fe2000bf04070 */
[----:B--2---:R-:W-:Y:S01]  /*1e80*/  LOP3.LUT R3, R0, 0x7, RZ, 0xc0, !PT ;  /* 0x0000000700037812 */ /* 0x004fe200078ec0ff */
[----:B------:R-:W-:Y:S01]  /*1e90*/  UISETP.GE.U32.AND UP1, UPT, UR40, 0x3, UPT ;  /* 0x000000032800788c */ /* 0x000fe2000bf26070 */
[----:B------:R-:W-:Y:S01]  /*1ea0*/  LOP3.LUT R0, R5, 0x1, RZ, 0xc0, !PT ;  /* 0x0000000105007812 */ /* 0x000fe200078ec0ff */
[----:B------:R-:W-:Y:S01]  /*1eb0*/  UISETP.LT.U32.AND UP0, UPT, UR40, 0x3, UP0 ;  /* 0x000000032800788c */ /* 0x000fe20008701070 */
[----:B------:R-:W-:Y:S01]  /*1ec0*/  SHF.R.U32.HI R10, RZ, 0x1, R4 ;  /* 0x00000001ff0a7819 */ /* 0x000fe20000011604 */
[----:B------:R-:W-:Y:S01]  /*1ed0*/  IMAD.SHL.U32 R4, R18, 0x2, RZ ;  /* 0x0000000212047824 */ /* 0x000fe200078e00ff */
[----:B------:R-:W-:Y:S01]  /*1ee0*/  SHF.R.S32.HI R21, RZ, 0x1f, R23 ;  /* 0x0000001fff157819 */ /* 0x000fe20000011417 */
[----:B------:R-:W-:Y:S01]  /*1ef0*/  IMAD.SHL.U32 R8, R0, 0x40, RZ ;  /* 0x0000004000087824 */ /* 0x000fe200078e00ff */
[--C-:B------:R-:W-:Y:S01]  /*1f00*/  IADD3 R5, RZ, -R10, -R3.reuse ;  /* 0x8000000aff057210 */ /* 0x100fe20007ffe803 */
[----:B------:R-:W-:Y:S01]  /*1f10*/  ULDC.64 UR8, c[0x0][0x5d0] ;  /* 0x0001740000087ab9 */ /* 0x000fe20000000a00 */
[----:B------:R-:W-:Y:S01]  /*1f20*/  LOP3.LUT R4, R4, 0x6, RZ, 0xc0, !PT ;  /* 0x0000000604047812 */ /* 0x000fe200078ec0ff */
[----:B------:R-:W-:Y:S01]  /*1f30*/  UIMAD.WIDE.U32 UR4, UR39, -0x55555555, URZ ;  /* 0xaaaaaaab270478a5 */ /* 0x000fe2000f8e003f */
[----:B------:R-:W-:Y:S01]  /*1f40*/  LOP3.LUT R3, R8, 0x40, R3, 0xe2, !PT ;  /* 0x0000004008037812 */ /* 0x000fe200078ee203 */
[----:B------:R-:W-:Y:S01]  /*1f50*/  IMAD R11, R0, -0x40, R5 ;  /* 0xffffffc0000b7824 */ /* 0x000fe200078e0205 */
[----:B------:R-:W-:Y:S01]  /*1f60*/  LOP3.LUT R0, R18, 0x3, RZ, 0xc0, !PT ;  /* 0x0000000312007812 */ /* 0x000fe200078ec0ff */
[----:B------:R-:W-:Y:S01]  /*1f70*/  USEL UR6, URZ, 0x1, !UP0 ;  /* 0x000000013f067887 */ /* 0x000fe2000c000000 */
[----:B------:R-:W-:Y:S01]  /*1f80*/  PRMT R8, R4, 0x6540, R153 ;  /* 0x0000654004087816 */ /* 0x000fe20000000099 */
[----:B------:R-:W-:Y:S01]  /*1f90*/  IMAD.SHL.U32 R153, R153, 0x100, RZ ;  /* 0x0000010099997824 */ /* 0x000fe200078e00ff */
[----:B------:R-:W-:Y:S01]  /*1fa0*/  USHF.R.U32.HI UR4, URZ, 0x1, UR5 ;  /* 0x000000013f047899 */ /* 0x000fe20008011605 */
[----:B---3--:R-:W-:Y:S01]  /*1fb0*/  IMAD R12, R0, -0x2, R6 ;  /* 0xfffffffe000c7824 */ /* 0x008fe200078e0206 */
[----:B------:R-:W-:Y:S01]  /*1fc0*/  SHF.R.S32.HI R9, RZ, 0x1f, R8 ;  /* 0x0000001fff097819 */ /* 0x000fe20000011408 */
[C---:B------:R-:W-:Y:S01]  /*1fd0*/  IMAD.SHL.U32 R0, R154.reuse, 0x80, RZ ;  /* 0x000000809a007824 */ /* 0x040fe200078e00ff */
[----:B------:R-:W-:Y:S01]  /*1fe0*/  ISETP.GE.AND P0, PT, R153, R6, PT ;  /* 0x000000069900720c */ /* 0x000fe20003f06270 */
[----:B------:R-:W-:Y:S01]  /*1ff0*/  IMAD R4, R21, UR8, RZ ;  /* 0x0000000815047c24 */ /* 0x000fe2000f8e02ff */
[----:B------:R-:W-:Y:S01]  /*2000*/  ULOP3.LUT UR38, UR38, UR6, URZ, 0x3c, !UPT ;  /* 0x0000000626267292 */ /* 0x000fe2000f8e3c3f */
[----:B------:R-:W-:Y:S01]  /*2010*/  IMAD.WIDE R6, R154, 0x80, RZ ;  /* 0x000000809a067825 */ /* 0x000fe200078e02ff */
[C---:B------:R-:W-:Y:S01]  /*2020*/  ISETP.GE.OR P0, PT, R0.reuse, UR7, P0 ;  /* 0x0000000700007c0c */ /* 0x040fe20008706670 */
[----:B------:R-:W-:Y:S01]  /*2030*/  UIMAD UR39, UR4, -0x3, UR39 ;  /* 0xfffffffd042778a4 */ /* 0x000fe2000f8e0227 */
[----:B------:R-:W-:Y:S01]  /*2040*/  IADD3 R0, -R0, UR7, R11 ;  /* 0x0000000700007c10 */ /* 0x000fe2000fffe10b */
[C---:B------:R-:W-:Y:S01]  /*2050*/  IMAD R13, R23.reuse, UR9, R4 ;  /* 0x00000009170d7c24 */ /* 0x040fe2000f8e0204 */
[----:B------:R-:W-:Y:S01]  /*2060*/  @UP1 ULOP3.LUT UR38, UR38, 0x1, UR4, 0x78, !UPT ;  /* 0x0000000126261892 */ /* 0x000fe2000f8e7804 */
[----:B------:R-:W-:Y:S01]  /*2070*/  IMAD.WIDE.U32 R4, R23, UR8, R8 ;  /* 0x0000000817047c25 */ /* 0x000fe2000f8e0008 */
[----:B------:R-:W-:-:S03]  /*2080*/  LOP3.LUT R169, R6, R3, R10, 0xfe, !PT ;  /* 0x0000000306a97212 */ /* 0x000fc600078efe0a */
[----:B------:R-:W-:Y:S02]  /*2090*/  IMAD.IADD R5, R5, 0x1, R13 ;  /* 0x0000000105057824 */ /* 0x000fe400078e020d */
[----:B------:R-:W-:Y:S02]  /*20a0*/  IMAD.IADD R3, R12, 0x1, -R153 ;  /* 0x000000010c037824 */ /* 0x000fe400078e0a99 */
[----:B------:R-:W-:Y:S01]  /*20b0*/  IMAD.MOV.U32 R154, RZ, RZ, -0x1 ;  /* 0xffffffffff9a7424 */ /* 0x000fe200078e00ff */
[----:B------:R-:W-:Y:S06]  /*20c0*/  @P0 BRA `(.L_x_34) ;  /* 0x0000007800dc0947 */ /* 0x000fec0003800000 */
[----:B------:R-:W0:Y:S01]  /*20d0*/  LDC.64 R10, c[0x0][0x5c8] ;  /* 0x00017200ff0a7b82 */ /* 0x000e220000000a00 */
[----:B-----5:R-:W-:Y:S01]  /*20e0*/  FSETP.NEU.AND P0, PT, R156, RZ, PT ;  /* 0x000000ff9c00720b */ /* 0x020fe20003f0d000 */
[----:B------:R-:W-:Y:S01]  /*20f0*/  BSSY B0, `(.L_x_34) ;  /* 0x00007b4000007945 */ /* 0x000fe20003800000 */
[----:B------:R-:W-:-:S04]  /*2100*/  ISETP.GT.AND P2, PT, R3, RZ, PT ;  /* 0x000000ff0300720c */ /* 0x000fc80003f44270 */
[----:B------:R-:W-:Y:S01]  /*2110*/  ISETP.GT.AND P1, PT, R0, RZ, P2 ;  /* 0x000000ff0000720c */ /* 0x000fe20001724270 */
[-C--:B0-----:R-:W-:Y:S02]  /*2120*/  IMAD R12, R7, R10.reuse, RZ ;  /* 0x0000000a070c7224 */ /* 0x081fe400078e02ff */
[----:B------:R-:W-:-:S04]  /*2130*/  IMAD.WIDE.U32 R160, R169, R10, R4 ;  /* 0x0000000aa9a07225 */ /* 0x000fc800078e0004 */
[----:B------:R-:W-:-:S04]  /*2140*/  IMAD R5, R169, R11, R12 ;  /* 0x0000000ba9057224 */ /* 0x000fc800078e020c */
[----:B------:R-:W-:Y:S01]  /*2150*/  IMAD.IADD R153, R161, 0x1, R5 ;  /* 0x00000001a1997824 */ /* 0x000fe200078e0205 */
[----:B------:R-:W-:Y:S06]  /*2160*/  @!P0 BRA `(.L_x_35) ;  /* 0x0000005400988947 */ /* 0x000fec0003800000 */
[----:B------:R-:W0:Y:S01]  /*2170*/  LDC.64 R14, c[0x0][0x5b8] ;  /* 0x00016e00ff0e7b82 */ /* 0x000e220000000a00 */
[----:B------:R-:W-:-:S07]  /*2180*/  ULDC.64 UR4, c[0x0][0x5c0] ;  /* 0x0001700000047ab9 */ /* 0x000fce0000000a00 */
[----:B------:R-:W1:Y:S08]  /*2190*/  LDC.64 R166, c[0x0][0x5b0] ;  /* 0x00016c00ffa67b82 */ /* 0x000e700000000a00 */
[----:B------:R-:W2:Y:S01]  /*21a0*/  LDC.64 R12, c[0x0][0x5a8] ;  /* 0x00016a00ff0c7b82 */ /* 0x000ea20000000a00 */
[-C--:B0-----:R-:W-:Y:S02]  /*21b0*/  IMAD R4, R21, R14.reuse, RZ ;  /* 0x0000000e15047224 */ /* 0x081fe400078e02ff */
[----:B------:R-:W-:-:S04]  /*21c0*/  IMAD.WIDE.U32 R162, R23, R14, R8 ;  /* 0x0000000e17a27225 */ /* 0x000fc800078e0008 */
[----:B------:R-:W-:Y:S02]  /*21d0*/  IMAD R161, R23, R15, R4 ;  /* 0x0000000f17a17224 */ /* 0x000fe400078e0204 */
[-C--:B-1----:R-:W-:Y:S02]  /*21e0*/  IMAD R6, R7, R166.reuse, RZ ;  /* 0x000000a607067224 */ /* 0x082fe400078e02ff */
[----:B------:R-:W-:Y:S02]  /*21f0*/  IMAD.IADD R21, R163, 0x1, R161 ;  /* 0x00000001a3157824 */ /* 0x000fe400078e02a1 */
[----:B------:R-:W-:Y:S02]  /*2200*/  IMAD.MOV.U32 R20, RZ, RZ, R162 ;  /* 0x000000ffff147224 */ /* 0x000fe400078e00a2 */
[C---:B------:R-:W-:Y:S02]  /*2210*/  IMAD R165, R169.reuse, R167, R6 ;  /* 0x000000a7a9a57224 */ /* 0x040fe400078e0206 */
[----:B------:R-:W-:-:S04]  /*2220*/  IMAD.WIDE.U32 R4, R169, R166, R20 ;  /* 0x000000a6a9047225 */ /* 0x000fc800078e0014 */
[----:B------:R-:W-:Y:S01]  /*2230*/  IMAD.IADD R5, R5, 0x1, R165 ;  /* 0x0000000105057824 */ /* 0x000fe200078e02a5 */
[----:B--2---:R-:W-:-:S04]  /*2240*/  LEA R6, P0, R4, R12, 0x1 ;  /* 0x0000000c04067211 */ /* 0x004fc800078008ff */
[----:B------:R-:W-:-:S05]  /*2250*/  LEA.HI.X R7, R4, R13, R5, 0x1, P0 ;  /* 0x0000000d04077211 */ /* 0x000fca00000f0c05 */
[----:B------:R0:W2:Y:S01]  /*2260*/  @P1 LDG.E.LTC128B.U16 R15, desc[UR36][R6.64] ;  /* 0x00000024060f1981 */ /* 0x0000a2000c1e1520 */
[----:B------:R-:W-:Y:S01]  /*2270*/  LEA R4, P0, R160, UR4, 0x1 ;  /* 0x00000004a0047c11 */ /* 0x000fe2000f8008ff */
[----:B------:R-:W-:Y:S01]  /*2280*/  IMAD.WIDE.U32 R158, R169, R166, R8 ;  /* 0x000000a6a99e7225 */ /* 0x000fe200078e0008 */
[----:B------:R-:W-:Y:S03]  /*2290*/  BSSY B1, `(.L_x_36) ;  /* 0x0000012000017945 */ /* 0x000fe60003800000 */
[----:B------:R-:W-:Y:S02]  /*22a0*/  IMAD.IADD R159, R165, 0x1, R159 ;  /* 0x00000001a59f7824 */ /* 0x000fe400078e029f */
[----:B------:R-:W-:-:S04]  /*22b0*/  IMAD.WIDE.U32 R158, R23, R14, R158 ;  /* 0x0000000e179e7225 */ /* 0x000fc800078e009e */
[----:B0-----:R-:W-:Y:S01]  /*22c0*/  IMAD.IADD R7, R161, 0x1, R159 ;  /* 0x00000001a1077824 */ /* 0x001fe200078e029f */
[----:B------:R-:W-:Y:S02]  /*22d0*/  LEA R6, P4, R158, R12, 0x1 ;  /* 0x0000000c9e067211 */ /* 0x000fe400078808ff */
[----:B------:R-:W-:Y:S02]  /*22e0*/  SHF.L.U64.HI R159, R166, 0x3, R167 ;  /* 0x00000003a69f7819 */ /* 0x000fe400000102a7 */
[----:B------:R-:W-:Y:S01]  /*22f0*/  LEA.HI.X R7, R158, R13, R7, 0x1, P4 ;  /* 0x0000000d9e077211 */ /* 0x000fe200020f0c07 */
[----:B------:R-:W-:Y:S02]  /*2300*/  IMAD.SHL.U32 R158, R166, 0x8, RZ ;  /* 0x00000008a69e7824 */ /* 0x000fe400078e00ff */
[----:B--2---:R-:W-:-:S04]  /*2310*/  IMAD.U32 R5, R15, 0x10000, RZ ;  /* 0x000100000f057824 */ /* 0x004fc800078e00ff */
[----:B------:R-:W-:-:S04]  /*2320*/  FMUL R5, R5, R156 ;  /* 0x0000009c05057220 */ /* 0x000fc80000400000 */
[----:B------:R-:W-:Y:S01]  /*2330*/  FFMA R24, R24, R155, R5 ;  /* 0x0000009b18187223 */ /* 0x000fe20000000005 */
[----:B------:R-:W-:Y:S02]  /*2340*/  LEA.HI.X R5, R160, UR5, R153, 0x1, P0 ;  /* 0x00000005a0057c11 */ /* 0x000fe400080f0c99 */
[----:B------:R-:W-:Y:S02]  /*2350*/  ISETP.GT.AND P0, PT, R3, 0x1, PT ;  /* 0x000000010300780c */ /* 0x000fe40003f04270 */
[----:B------:R-:W-:Y:S02]  /*2360*/  F2FP.BF16.F32.PACK_AB R24, RZ, R24 ;  /* 0x00000018ff18723e */ /* 0x000fe400000010ff */
[----:B------:R-:W-:-:S03]  /*2370*/  ISETP.GT.AND P3, PT, R0, RZ, P0 ;  /* 0x000000ff0000720c */ /* 0x000fc60000764270 */
[----:B------:R0:W-:Y:S10]  /*2380*/  @P1 STG.E.U16 desc[UR36][R4.64], R24 ;  /* 0x0000001804001986 */ /* 0x0001f4000c101524 */
[----:B------:R-:W-:Y:S05]  /*2390*/  @!P3 BRA `(.L_x_37) ;  /* 0x000000000004b947 */ /* 0x000fea0003800000 */
[----:B------:R1:W5:Y:S02]  /*23a0*/  LDG.E.LTC128B.U16 R15, desc[UR36][R6.64+0x2] ;  /* 0x00000224060f7981 */ /* 0x000364000c1e1520 */
.L_x_37:
[----:B------:R-:W-:Y:S05]  /*23b0*/  BSYNC B1 ;  /* 0x0000000000017941 */ /* 0x000fea0003800000 */
.L_x_36:
[----:B-----5:R-:W-:Y:S01]  /*23c0*/  IMAD.U32 R153, R15, 0x10000, RZ ;  /* 0x000100000f997824 */ /* 0x020fe200078e00ff */
[----:B------:R-:W-:Y:S01]  /*23d0*/  ISETP.GT.AND P2, PT, R0, 0x8, P2 ;  /* 0x000000080000780c */ /* 0x000fe20001744270 */
[----:B------:R-:W-:Y:S01]  /*23e0*/  IMAD.WIDE.U32 R158, R169, R166, R158 ;  /* 0x000000a6a99e7225 */ /* 0x000fe200078e009e */
[----:B0-----:R-:W-:-:S03]  /*23f0*/  PRMT R24, R15, 0x7610, R24 ;  /* 0x000076100f187816 */ /* 0x001fc60000000018 */
[----:B------:R-:W-:Y:S01]  /*2400*/  FMUL R20, R153, R156 ;  /* 0x0000009c99147220 */ /* 0x000fe20000400000 */
[----:B------:R-:W-:Y:S01]  /*2410*/  IMAD.IADD R165, R165, 0x1, R159 ;  /* 0x00000001a5a57824 */ /* 0x000fe200078e029f */
[----:B------:R-:W-:Y:S02]  /*2420*/  IADD3 R162, P1, R162, R158, RZ ;  /* 0x0000009ea2a27210 */ /* 0x000fe40007f3e0ff */
[----:B------:R-:W-:-:S03]  /*2430*/  FFMA R25, R25, R155, R20 ;  /* 0x0000009b19197223 */ /* 0x000fc60000000014 */
[----:B------:R-:W-:Y:S02]  /*2440*/  IMAD.X R21, R165, 0x1, R21, P1 ;  /* 0x00000001a5157824 */ /* 0x000fe400008e0615 */
[----:B------:R-:W-:Y:S02]  /*2450*/  F2FP.BF16.F32.PACK_AB R25, RZ, R25 ;  /* 0x00000019ff19723e */ /* 0x000fe400000010ff */
[C---:B------:R-:W-:Y:S02]  /*2460*/  LEA R20, P1, R162.reuse, R12, 0x1 ;  /* 0x0000000ca2147211 */ /* 0x040fe400078208ff */
[----:B------:R-:W-:Y:S02]  /*2470*/  PRMT R153, R25, 0x7610, R153 ;  /* 0x0000761019997816 */ /* 0x000fe40000000099 */
[----:B------:R-:W-:-:S03]  /*2480*/  LEA.HI.X R21, R162, R13, R21, 0x1, P1 ;  /* 0x0000000da2157211 */ /* 0x000fc600008f0c15 */
[----:B------:R0:W-:Y:S04]  /*2490*/  @P3 STG.E.U16 desc[UR36][R4.64+0x2], R153 ;  /* 0x0000029904003986 */ /* 0x0001e8000c101524 */
[----:B------:R-:W2:Y:S01]  /*24a0*/  @P2 LDG.E.LTC128B.U16 R24, desc[UR36][R20.64] ;  /* 0x0000002414182981 */ /* 0x000ea2000c1e1520 */
[----:B------:R-:W-:Y:S01]  /*24b0*/  IADD3 R8, P1, R8, R158, RZ ;  /* 0x0000009e08087210 */ /* 0x000fe20007f3e0ff */
[----:B------:R-:W-:Y:S01]  /*24c0*/  BSSY B1, `(.L_x_38) ;  /* 0x0000011000017945 */ /* 0x000fe20003800000 */
[----:B------:R-:W-:Y:S02]  /*24d0*/  SHF.L.U64.HI R11, R10, 0x4, R11 ;  /* 0x000000040a0b7819 */ /* 0x000fe4000001020b */
[----:B------:R-:W-:Y:S01]  /*24e0*/  ISETP.GT.AND P0, PT, R0, 0x8, P0 ;  /* 0x000000080000780c */ /* 0x000fe20000704270 */
[----:B------:R-:W-:Y:S01]  /*24f0*/  IMAD.X R9, R9, 0x1, R165, P1 ;  /* 0x0000000109097824 */ /* 0x000fe200008e06a5 */
[----:B------:R-:W-:-:S05]  /*2500*/  LEA R10, P1, R10, R4, 0x4 ;  /* 0x000000040a0a7211 */ /* 0x000fca00078220ff */
[----:B------:R-:W-:Y:S02]  /*2510*/  IMAD.X R11, R11, 0x1, R5, P1 ;  /* 0x000000010b0b7824 */ /* 0x000fe400008e0605 */
[----:B--2---:R-:W-:-:S04]  /*2520*/  IMAD.U32 R15, R24, 0x10000, RZ ;  /* 0x00010000180f7824 */ /* 0x004fc800078e00ff */
[----:B------:R-:W-:Y:S01]  /*2530*/  FMUL R25, R15, R156 ;  /* 0x0000009c0f197220 */ /* 0x000fe20000400000 */
[----:B------:R-:W-:-:S04]  /*2540*/  IMAD.WIDE.U32 R14, R23, R14, R8 ;  /* 0x0000000e170e7225 */ /* 0x000fc800078e0008 */
[----:B------:R-:W-:Y:S01]  /*2550*/  FFMA R25, R26, R155, R25 ;  /* 0x0000009b1a197223 */ /* 0x000fe20000000019 */
[----:B------:R-:W-:Y:S01]  /*2560*/  IMAD.IADD R9, R161, 0x1, R15 ;  /* 0x00000001a1097824 */ /* 0x000fe200078e020f */
[----:B------:R-:W-:-:S03]  /*2570*/  LEA R8, P3, R14, R12, 0x1 ;  /* 0x0000000c0e087211 */ /* 0x000fc600078608ff */
[----:B------:R-:W-:Y:S02]  /*2580*/  F2FP.BF16.F32.PACK_AB R25, RZ, R25 ;  /* 0x00000019ff19723e */ /* 0x000fe400000010ff */
[----:B------:R-:W-:-:S03]  /*2590*/  LEA.HI.X R9, R14, R13, R9, 0x1, P3 ;  /* 0x0000000d0e097211 */ /* 0x000fc600018f0c09 */
[----:B------:R0:W-:Y:S01]  /*25a0*/  @P2 STG.E.U16 desc[UR36][R10.64], R25 ;  /* 0x000000190a002986 */ /* 0x0001e2000c101524 */
[----:B------:R-:W-:Y:S05]  /*25b0*/  @!P0 BRA `(.L_x_39) ;  /* 0x0000000000048947 */ /* 0x000fea0003800000 */
[----:B------:R2:W5:Y:S02]  /*25c0*/  LDG.E.LTC128B.U16 R24, desc[UR36][R8.64+0x2] ;  /* 0x0000022408187981 */ /* 0x000564000c1e1520 */
.L_x_39:
[----:B------:R-:W-:Y:S05]  /*25d0*/  BSYNC B1 ;  /* 0x0000000000017941 */ /* 0x000fea0003800000 */
.L_x_38:
[----:B-----5:R-:W-:Y:S01]  /*25e0*/  IMAD.U32 R13, R24, 0x10000, RZ ;  /* 0x00010000180d7824 */ /* 0x020fe200078e00ff */
[----:B------:R-:W-:Y:S01]  /*25f0*/  ISETP.GT.AND P1, PT, R3, 0x8, PT ;  /* 0x000000080300780c */ /* 0x000fe20003f24270 */
[----:B------:R-:W-:Y:S02]  /*2600*/  BSSY B1, `(.L_x_40) ;  /* 0x0000008000017945 */ /* 0x000fe40003800000 */
[----:B------:R-:W-:Y:S01]  /*2610*/  FMUL R12, R13, R156 ;  /* 0x0000009c0d0c7220 */ /* 0x000fe20000400000 */
[----:B------:R-:W-:-:S03]  /*2620*/  ISETP.GT.AND P2, PT, R0, RZ, P1 ;  /* 0x000000ff0000720c */ /* 0x000fc60000f44270 */
[----:B------:R-:W-:-:S05]  /*2630*/  FFMA R12, R27, R155, R12 ;  /* 0x0000009b1b0c7223 */ /* 0x000fca000000000c */
[----:B------:R-:W-:-:S05]  /*2640*/  F2FP.BF16.F32.PACK_AB R12, RZ, R12 ;  /* 0x0000000cff0c723e */ /* 0x000fca00000010ff */
[----:B------:R3:W-:Y:S01]  /*2650*/  @P0 STG.E.U16 desc[UR36][R10.64+0x2], R12 ;  /* 0x0000020c0a000986 */ /* 0x0007e2000c101524 */
[----:B------:R-:W-:Y:S05]  /*2660*/  @!P2 BRA `(.L_x_41) ;  /* 0x000000000004a947 */ /* 0x000fea0003800000 */
[----:B------:R4:W5:Y:S02]  /*2670*/  LDG.E.LTC128B.U16 R24, desc[UR36][R6.64+0x10] ;  /* 0x0000102406187981 */ /* 0x000964000c1e1520 */
.L_x_41:
[----:B------:R-:W-:Y:S05]  /*2680*/  BSYNC B1 ;  /* 0x0000000000017941 */ /* 0x000fea0003800000 */
.L_x_40:
        /* <DEDUP_REMOVED lines=10> */
.L_x_43:
[----:B------:R-:W-:Y:S05]  /*2730*/  BSYNC B1 ;  /* 0x0000000000017941 */ /* 0x000fea0003800000 */
.L_x_42:
[----:B0----5:R-:W-:Y:S01]  /*2740*/  IMAD.U32 R13, R24, 0x10000, RZ ;  /* 0x00010000180d7824 */ /* 0x021fe200078e00ff */
[----:B------:R-:W-:Y:S01]  /*2750*/  ISETP.GT.AND P1, PT, R0, 0x8, P1 ;  /* 0x000000080000780c */ /* 0x000fe20000f24270 */
[----:B------:R-:W-:Y:S02]  /*2760*/  BSSY B1, `(.L_x_44) ;  /* 0x0000007000017945 */ /* 0x000fe40003800000 */
[----:B---3--:R-:W-:-:S04]  /*2770*/  FMUL R12, R13, R156 ;  /* 0x0000009c0d0c7220 */ /* 0x008fc80000400000 */
[----:B------:R-:W-:-:S05]  /*2780*/  FFMA R12, R29, R155, R12 ;  /* 0x0000009b1d0c7223 */ /* 0x000fca000000000c */
[----:B------:R-:W-:-:S05]  /*2790*/  F2FP.BF16.F32.PACK_AB R12, RZ, R12 ;  /* 0x0000000cff0c723e */ /* 0x000fca00000010ff */
[----:B------:R0:W-:Y:S01]  /*27a0*/  @P3 STG.E.U16 desc[UR36][R4.64+0x12], R12 ;  /* 0x0000120c04003986 */ /* 0x0001e2000c101524 */
[----:B------:R-:W-:Y:S05]  /*27b0*/  @!P1 BRA `(.L_x_45) ;  /* 0x0000000000049947 */ /* 0x000fea0003800000 */
[----:B------:R3:W5:Y:S02]  /*27c0*/  LDG.E.LTC128B.U16 R24, desc[UR36][R8.64+0x10] ;  /* 0x0000102408187981 */ /* 0x000764000c1e1520 */
.L_x_45:
[----:B------:R-:W-:Y:S05]  /*27d0*/  BSYNC B1 ;  /* 0x0000000000017941 */ /* 0x000fea0003800000 */
.L_x_44:
[----:B-----5:R-:W-:Y:S01]  /*27e0*/  IMAD.U32 R13, R24, 0x10000, RZ ;  /* 0x00010000180d7824 */ /* 0x020fe200078e00ff */
[----:B------:R-:W-:Y:S01]  /*27f0*/  ISETP.GT.AND P0, PT, R0, 0x8, P0 ;  /* 0x000000080000780c */ /* 0x000fe20000704270 */
[----:B------:R-:W-:Y:S02]  /*2800*/  BSSY B1, `(.L_x_46) ;  /* 0x0000007000017945 */ /* 0x000fe40003800000 */
[----:B------:R-:W-:-:S04]  /*2810*/  FMUL R13, R13, R156 ;  /* 0x0000009c0d0d7220 */ /* 0x000fc80000400000 */
[----:B------:R-:W-:-:S05]  /*2820*/  FFMA R13, R30, R155, R13 ;  /* 0x0000009b1e0d7223 */ /* 0x000fca000000000d */
[----:B------:R-:W-:-:S05]  /*2830*/  F2FP.BF16.F32.PACK_AB R13, RZ, R13 ;  /* 0x0000000dff0d723e */ /* 0x000fca00000010ff */
[----:B------:R0:W-:Y:S01]  /*2840*/  @P1 STG.E.U16 desc[UR36][R10.64+0x10], R13 ;  /* 0x0000100d0a001986 */ /* 0x0001e2000c101524 */
[----:B------:R-:W-:Y:S05]  /*2850*/  @!P0 BRA `(.L_x_47) ;  /* 0x0000000000048947 */ /* 0x000fea0003800000 */
[----:B------:R0:W5:Y:S02]  /*2860*/  LDG.E.LTC128B.U16 R24, desc[UR36][R8.64+0x12] ;  /* 0x0000122408187981 */ /* 0x000164000c1e1520 */
.L_x_47:
[----:B------:R-:W-:Y:S05]  /*2870*/  BSYNC B1 ;  /* 0x0000000000017941 */ /* 0x000fea0003800000 */
.L_x_46:
[----:B0----5:R-:W-:Y:S01]  /*2880*/  IMAD.U32 R13, R24, 0x10000, RZ ;  /* 0x00010000180d7824 */ /* 0x021fe200078e00ff */
        /* <DEDUP_REMOVED lines=9> */
.L_x_49:
[----:B------:R-:W-:Y:S05]  /*2920*/  BSYNC B1 ;  /* 0x0000000000017941 */ /* 0x000fea0003800000 */
.L_x_48:
        /* <DEDUP_REMOVED lines=10> */
.L_x_51:
[----:B------:R-:W-:Y:S05]  /*29d0*/  BSYNC B1 ;  /* 0x0000000000017941 */ /* 0x000fea0003800000 */
.L_x_50:
[----:B0----5:R-:W-:Y:S01]  /*29e0*/  IMAD.U32 R13, R24, 0x10000, RZ ;  /* 0x00010000180d7824 */ /* 0x021fe200078e00ff */
        /* <DEDUP_REMOVED lines=8> */
.L_x_53:
[----:B------:R-:W-:Y:S05]  /*2a70*/  BSYNC B1 ;  /* 0x0000000000017941 */ /* 0x000fea0003800000 */
.L_x_52:
        /* <DEDUP_REMOVED lines=9> */
.L_x_55:
[----:B------:R-:W-:Y:S05]  /*2b10*/  BSYNC B1 ;  /* 0x0000000000017941 */ /* 0x000fea0003800000 */
.L_x_54:
        /* <DEDUP_REMOVED lines=10> */
.L_x_57:
[----:B------:R-:W-:Y:S05]  /*2bc0*/  BSYNC B1 ;  /* 0x0000000000017941 */ /* 0x000fea0003800000 */
.L_x_56:
        /* <DEDUP_REMOVED lines=10> */
.L_x_59:
[----:B------:R-:W-:Y:S05]  /*2c70*/  BSYNC B1 ;  /* 0x0000000000017941 */ /* 0x000fea0003800000 */
.L_x_58:
        /* <DEDUP_REMOVED lines=9> */
.L_x_61:
[----:B------:R-:W-:Y:S05]  /*2d10*/  BSYNC B1 ;  /* 0x0000000000017941 */ /* 0x000fea0003800000 */
.L_x_60:
        /* <DEDUP_REMOVED lines=9> */
.L_x_63:
[----:B------:R-:W-:Y:S05]  /*2db0*/  BSYNC B1 ;  /* 0x0000000000017941 */ /* 0x000fea0003800000 */
.L_x_62:
        /* <DEDUP_REMOVED lines=10> */
.L_x_65:
[----:B------:R-:W-:Y:S05]  /*2e60*/  BSYNC B1 ;  /* 0x0000000000017941 */ /* 0x000fea0003800000 */
.L_x_64:
        /* <DEDUP_REMOVED lines=10> */
.L_x_67:
[----:B------:R-:W-:Y:S05]  /*2f10*/  BSYNC B1 ;  /* 0x0000000000017941 */ /* 0x000fea0003800000 */
.L_x_66:
        /* <DEDUP_REMOVED lines=9> */
.L_x_69:
[----:B------:R-:W-:Y:S05]  /*2fb0*/  BSYNC B1 ;  /* 0x0000000000017941 */ /* 0x000fea0003800000 */
.L_x_68:
        /* <DEDUP_REMOVED lines=9> */
.L_x_71:
[----:B------:R-:W-:Y:S05]  /*3050*/  BSYNC B1 ;  /* 0x0000000000017941 */ /* 0x000fea0003800000 */
.L_x_70:
        /* <DEDUP_REMOVED lines=10> */
.L_x_73:
[----:B------:R-:W-:Y:S05]  /*3100*/  BSYNC B1 ;  /* 0x0000000000017941 */ /* 0x000fea0003800000 */
.L_x_72:
        /* <DEDUP_REMOVED lines=10> */
.L_x_75:
[----:B------:R-:W-:Y:S05]  /*31b0*/  BSYNC B1 ;  /* 0x0000000000017941 */ /* 0x000fea0003800000 */
.L_x_74:
        /* <DEDUP_REMOVED lines=9> */
.L_x_77:
[----:B------:R-:W-:Y:S05]  /*3250*/  BSYNC B1 ;  /* 0x0000000000017941 */ /* 0x000fea0003800000 */
.L_x_76:
        /* <DEDUP_REMOVED lines=9> */
.L_x_79:
[----:B------:R-:W-:Y:S05]  /*32f0*/  BSYNC B1 ;  /* 0x0000000000017941 */ /* 0x000fea0003800000 */
.L_x_78:
        /* <DEDUP_REMOVED lines=10> */
.L_x_81:
[----:B------:R-:W-:Y:S05]  /*33a0*/  BSYNC B1 ;  /* 0x0000000000017941 */ /* 0x000fea0003800000 */
.L_x_80:
        /* <DEDUP_REMOVED lines=10> */
.L_x_83:
[----:B------:R-:W-:Y:S05]  /*3450*/  BSYNC B1 ;  /* 0x0000000000017941 */ /* 0x000fea0003800000 */
.L_x_82:
        /* <DEDUP_REMOVED lines=9> */
.L_x_85:
[----:B------:R-:W-:Y:S05]  /*34f0*/  BSYNC B1 ;  /* 0x0000000000017941 */ /* 0x000fea0003800000 */
.L_x_84:
        /* <DEDUP_REMOVED lines=9> */
.L_x_87:
[----:B------:R-:W-:Y:S05]  /*3590*/  BSYNC B1 ;  /* 0x0000000000017941 */ /* 0x000fea0003800000 */
.L_x_86:
        /* <DEDUP_REMOVED lines=10> */
.L_x_89:
[----:B------:R-:W-:Y:S05]  /*3640*/  BSYNC B1 ;  /* 0x0000000000017941 */ /* 0x000fea0003800000 */
.L_x_88:
        /* <DEDUP_REMOVED lines=10> */
.L_x_91:
[----:B------:R-:W-:Y:S05]  /*36f0*/  BSYNC B1 ;  /* 0x0000000000017941 */ /* 0x000fea0003800000 */
.L_x_90:
        /* <DEDUP_REMOVED lines=9> */
.L_x_93:
[----:B------:R-:W-:Y:S05]  /*3790*/  BSYNC B1 ;  /* 0x0000000000017941 */ /* 0x000fea0003800000 */
.L_x_92:
        /* <DEDUP_REMOVED lines=9> */
.L_x_95:
[----:B------:R-:W-:Y:S05]  /*3830*/  BSYNC B1 ;  /* 0x0000000000017941 */ /* 0x000fea0003800000 */
.L_x_94:
        /* <DEDUP_REMOVED lines=10> */
.L_x_97:
[----:B------:R-:W-:Y:S05]  /*38e0*/  BSYNC B1 ;  /* 0x0000000000017941 */ /* 0x000fea0003800000 */
.L_x_96:
        /* <DEDUP_REMOVED lines=10> */
.L_x_99:
[----:B------:R-:W-:Y:S05]  /*3990*/  BSYNC B1 ;  /* 0x0000000000017941 */ /* 0x000fea0003800000 */
.L_x_98:
        /* <DEDUP_REMOVED lines=9> */
.L_x_101:
[----:B------:R-:W-:Y:S05]  /*3a30*/  BSYNC B1 ;  /* 0x0000000000017941 */ /* 0x000fea0003800000 */
.L_x_100:
        /* <DEDUP_REMOVED lines=9> */
.L_x_103:
[----:B------:R-:W-:Y:S05]  /*3ad0*/  BSYNC B1 ;  /* 0x0000000000017941 */ /* 0x000fea0003800000 */
.L_x_102:
        /* <DEDUP_REMOVED lines=10> */
.L_x_105:
[----:B------:R-:W-:Y:S05]  /*3b80*/  BSYNC B1 ;  /* 0x0000000000017941 */ /* 0x000fea0003800000 */
.L_x_104:
        /* <DEDUP_REMOVED lines=10> */
.L_x_107:
[----:B------:R-:W-:Y:S05]  /*3c30*/  BSYNC B1 ;  /* 0x0000000000017941 */ /* 0x000fea0003800000 */
.L_x_106:
        /* <DEDUP_REMOVED lines=9> */
.L_x_109:
[----:B------:R-:W-:Y:S05]  /*3cd0*/  BSYNC B1 ;  /* 0x0000000000017941 */ /* 0x000fea0003800000 */
.L_x_108:
        /* <DEDUP_REMOVED lines=9> */
.L_x_111:
[----:B------:R-:W-:Y:S05]  /*3d70*/  BSYNC B1 ;  /* 0x0000000000017941 */ /* 0x000fea0003800000 */
.L_x_110:
        /* <DEDUP_REMOVED lines=10> */
.L_x_113:
[----:B------:R-:W-:Y:S05]  /*3e20*/  BSYNC B1 ;  /* 0x0000000000017941 */ /* 0x000fea0003800000 */
.L_x_112:
        /* <DEDUP_REMOVED lines=10> */
.L_x_115:
[----:B------:R-:W-:Y:S05]  /*3ed0*/  BSYNC B1 ;  /* 0x0000000000017941 */ /* 0x000fea0003800000 */
.L_x_114:
        /* <DEDUP_REMOVED lines=9> */
.L_x_117:
[----:B------:R-:W-:Y:S05]  /*3f70*/  BSYNC B1 ;  /* 0x0000000000017941 */ /* 0x000fea0003800000 */
.L_x_116:
        /* <DEDUP_REMOVED lines=9> */
.L_x_119:
[----:B------:R-:W-:Y:S05]  /*4010*/  BSYNC B1 ;  /* 0x0000000000017941 */ /* 0x000fea0003800000 */
.L_x_118:
        /* <DEDUP_REMOVED lines=10> */
.L_x_121:
[----:B------:R-:W-:Y:S05]  /*40c0*/  BSYNC B1 ;  /* 0x0000000000017941 */ /* 0x000fea0003800000 */
.L_x_120:
        /* <DEDUP_REMOVED lines=10> */
.L_x_123:
[----:B------:R-:W-:Y:S05]  /*4170*/  BSYNC B1 ;  /* 0x0000000000017941 */ /* 0x000fea0003800000 */
.L_x_122:
        /* <DEDUP_REMOVED lines=9> */
.L_x_125:
[----:B------:R-:W-:Y:S05]  /*4210*/  BSYNC B1 ;  /* 0x0000000000017941 */ /* 0x000fea0003800000 */
.L_x_124:
        /* <DEDUP_REMOVED lines=9> */
.L_x_127:
[----:B------:R-:W-:Y:S05]  /*42b0*/  BSYNC B1 ;  /* 0x0000000000017941 */ /* 0x000fea0003800000 */
.L_x_126:
        /* <DEDUP_REMOVED lines=10> */
.L_x_129:
[----:B------:R-:W-:Y:S05]  /*4360*/  BSYNC B1 ;  /* 0x0000000000017941 */ /* 0x000fea0003800000 */
.L_x_128:
        /* <DEDUP_REMOVED lines=10> */
.L_x_131:
[----:B------:R-:W-:Y:S05]  /*4410*/  BSYNC B1 ;  /* 0x0000000000017941 */ /* 0x000fea0003800000 */
.L_x_130:
        /* <DEDUP_REMOVED lines=9> */
.L_x_133:
[----:B------:R-:W-:Y:S05]  /*44b0*/  BSYNC B1 ;  /* 0x0000000000017941 */ /* 0x000fea0003800000 */
.L_x_132:
        /* <DEDUP_REMOVED lines=9> */
.L_x_135:
[----:B------:R-:W-:Y:S05]  /*4550*/  BSYNC B1 ;  /* 0x0000000000017941 */ /* 0x000fea0003800000 */
.L_x_134:
        /* <DEDUP_REMOVED lines=10> */
.L_x_137:
[----:B------:R-:W-:Y:S05]  /*4600*/  BSYNC B1 ;  /* 0x0000000000017941 */ /* 0x000fea0003800000 */
.L_x_136:
        /* <DEDUP_REMOVED lines=10> */
.L_x_139:
[----:B------:R-:W-:Y:S05]  /*46b0*/  BSYNC B1 ;  /* 0x0000000000017941 */ /* 0x000fea0003800000 */
.L_x_138:
        /* <DEDUP_REMOVED lines=9> */
.L_x_141:
[----:B------:R-:W-:Y:S05]  /*4750*/  BSYNC B1 ;  /* 0x0000000000017941 */ /* 0x000fea0003800000 */
.L_x_140:
        /* <DEDUP_REMOVED lines=9> */
.L_x_143:
[----:B------:R-:W-:Y:S05]  /*47f0*/  BSYNC B1 ;  /* 0x0000000000017941 */ /* 0x000fea0003800000 */
.L_x_142:
        /* <DEDUP_REMOVED lines=10> */
.L_x_145:
[----:B------:R-:W-:Y:S05]  /*48a0*/  BSYNC B1 ;  /* 0x0000000000017941 */ /* 0x000fea0003800000 */
.L_x_144:
        /* <DEDUP_REMOVED lines=10> */
.L_x_147:
[----:B------:R-:W-:Y:S05]  /*4950*/  BSYNC B1 ;  /* 0x0000000000017941 */ /* 0x000fea0003800000 */
.L_x_146:
        /* <DEDUP_REMOVED lines=9> */
.L_x_149:
[----:B------:R-:W-:Y:S05]  /*49f0*/  BSYNC B1 ;  /* 0x0000000000017941 */ /* 0x000fea0003800000 */
.L_x_148:
        /* <DEDUP_REMOVED lines=9> */
.L_x_151:
[----:B------:R-:W-:Y:S05]  /*4a90*/  BSYNC B1 ;  /* 0x0000000000017941 */ /* 0x000fea0003800000 */
.L_x_150:
        /* <DEDUP_REMOVED lines=10> */
.L_x_153:
[----:B------:R-:W-:Y:S05]  /*4b40*/  BSYNC B1 ;  /* 0x0000000000017941 */ /* 0x000fea0003800000 */
.L_x_152:
        /* <DEDUP_REMOVED lines=10> */
.L_x_155:
[----:B------:R-:W-:Y:S05]  /*4bf0*/  BSYNC B1 ;  /* 0x0000000000017941 */ /* 0x000fea0003800000 */
.L_x_154:
        /* <DEDUP_REMOVED lines=9> */
.L_x_157:
[----:B------:R-:W-:Y:S05]  /*4c90*/  BSYNC B1 ;  /* 0x0000000000017941 */ /* 0x000fea0003800000 */
.L_x_156:
        /* <DEDUP_REMOVED lines=9> */
.L_x_159:
[----:B------:R-:W-:Y:S05]  /*4d30*/  BSYNC B1 ;  /* 0x0000000000017941 */ /* 0x000fea0003800000 */
.L_x_158:
        /* <DEDUP_REMOVED lines=10> */
.L_x_161:
[----:B------:R-:W-:Y:S05]  /*4de0*/  BSYNC B1 ;  /* 0x0000000000017941 */ /* 0x000fea0003800000 */
.L_x_160:
        /* <DEDUP_REMOVED lines=10> */
.L_x_163:
[----:B------:R-:W-:Y:S05]  /*4e90*/  BSYNC B1 ;  /* 0x0000000000017941 */ /* 0x000fea0003800000 */
.L_x_162:
        /* <DEDUP_REMOVED lines=9> */
.L_x_165:
[----:B------:R-:W-:Y:S05]  /*4f30*/  BSYNC B1 ;  /* 0x0000000000017941 */ /* 0x000fea0003800000 */
.L_x_164:
        /* <DEDUP_REMOVED lines=9> */
.L_x_167:
[----:B------:R-:W-:Y:S05]  /*4fd0*/  BSYNC B1 ;  /* 0x0000000000017941 */ /* 0x000fea0003800000 */
.L_x_166:
        /* <DEDUP_REMOVED lines=10> */
.L_x_169:
[----:B------:R-:W-:Y:S05]  /*5080*/  BSYNC B1 ;  /* 0x0000000000017941 */ /* 0x000fea0003800000 */
.L_x_168:
        /* <DEDUP_REMOVED lines=10> */
.L_x_171:
[----:B------:R-:W-:Y:S05]  /*5130*/  BSYNC B1 ;  /* 0x0000000000017941 */ /* 0x000fea0003800000 */
.L_x_170:
        /* <DEDUP_REMOVED lines=9> */
.L_x_173:
[----:B------:R-:W-:Y:S05]  /*51d0*/  BSYNC B1 ;  /* 0x0000000000017941 */ /* 0x000fea0003800000 */
.L_x_172:
        /* <DEDUP_REMOVED lines=9> */
.L_x_175:
[----:B------:R-:W-:Y:S05]  /*5270*/  BSYNC B1 ;  /* 0x0000000000017941 */ /* 0x000fea0003800000 */
.L_x_174:
        /* <DEDUP_REMOVED lines=10> */
.L_x_177:
[----:B------:R-:W-:Y:S05]  /*5320*/  BSYNC B1 ;  /* 0x0000000000017941 */ /* 0x000fea0003800000 */
.L_x_176:
        /* <DEDUP_REMOVED lines=10> */
.L_x_179:
[----:B------:R-:W-:Y:S05]  /*53d0*/  BSYNC B1 ;  /* 0x0000000000017941 */ /* 0x000fea0003800000 */
.L_x_178:
        /* <DEDUP_REMOVED lines=9> */
.L_x_181:
[----:B------:R-:W-:Y:S05]  /*5470*/  BSYNC B1 ;  /* 0x0000000000017941 */ /* 0x000fea0003800000 */
.L_x_180:
        /* <DEDUP_REMOVED lines=9> */
.L_x_183:
[----:B------:R-:W-:Y:S05]  /*5510*/  BSYNC B1 ;  /* 0x0000000000017941 */ /* 0x000fea0003800000 */
.L_x_182:
        /* <DEDUP_REMOVED lines=10> */
.L_x_185:
[----:B------:R-:W-:Y:S05]  /*55c0*/  BSYNC B1 ;  /* 0x0000000000017941 */ /* 0x000fea0003800000 */
.L_x_184:
        /* <DEDUP_REMOVED lines=10> */
.L_x_187:
[----:B------:R-:W-:Y:S05]  /*5670*/  BSYNC B1 ;  /* 0x0000000000017941 */ /* 0x000fea0003800000 */
.L_x_186:
        /* <DEDUP_REMOVED lines=9> */
.L_x_189:
[----:B------:R-:W-:Y:S05]  /*5710*/  BSYNC B1 ;  /* 0x0000000000017941 */ /* 0x000fea0003800000 */
.L_x_188:
        /* <DEDUP_REMOVED lines=9> */
.L_x_191:
[----:B------:R-:W-:Y:S05]  /*57b0*/  BSYNC B1 ;  /* 0x0000000000017941 */ /* 0x000fea0003800000 */
.L_x_190:
        /* <DEDUP_REMOVED lines=10> */
.L_x_193:
[----:B------:R-:W-:Y:S05]  /*5860*/  BSYNC B1 ;  /* 0x0000000000017941 */ /* 0x000fea0003800000 */
.L_x_192:
        /* <DEDUP_REMOVED lines=10> */
.L_x_195:
[----:B------:R-:W-:Y:S05]  /*5910*/  BSYNC B1 ;  /* 0x0000000000017941 */ /* 0x000fea0003800000 */
.L_x_194:
        /* <DEDUP_REMOVED lines=9> */
.L_x_197:
[----:B------:R-:W-:Y:S05]  /*59b0*/  BSYNC B1 ;  /* 0x0000000000017941 */ /* 0x000fea0003800000 */
.L_x_196:
        /* <DEDUP_REMOVED lines=9> */
.L_x_199:
[----:B------:R-:W-:Y:S05]  /*5a50*/  BSYNC B1 ;  /* 0x0000000000017941 */ /* 0x000fea0003800000 */
.L_x_198:
        /* <DEDUP_REMOVED lines=10> */
.L_x_201:
[----:B------:R-:W-:Y:S05]  /*5b00*/  BSYNC B1 ;  /* 0x0000000000017941 */ /* 0x000fea0003800000 */
.L_x_200:
        /* <DEDUP_REMOVED lines=10> */
.L_x_203:
[----:B------:R-:W-:Y:S05]  /*5bb0*/  BSYNC B1 ;  /* 0x0000000000017941 */ /* 0x000fea0003800000 */
.L_x_202:
        /* <DEDUP_REMOVED lines=9> */
.L_x_205:
[----:B------:R-:W-:Y:S05]  /*5c50*/  BSYNC B1 ;  /* 0x0000000000017941 */ /* 0x000fea0003800000 */
.L_x_204:
        /* <DEDUP_REMOVED lines=9> */
.L_x_207:
[----:B------:R-:W-:Y:S05]  /*5cf0*/  BSYNC B1 ;  /* 0x0000000000017941 */ /* 0x000fea0003800000 */
.L_x_206:
        /* <DEDUP_REMOVED lines=10> */
.L_x_209:
[----:B------:R-:W-:Y:S05]  /*5da0*/  BSYNC B1 ;  /* 0x0000000000017941 */ /* 0x000fea0003800000 */
.L_x_208:
        /* <DEDUP_REMOVED lines=10> */
.L_x_211:
[----:B------:R-:W-:Y:S05]  /*5e50*/  BSYNC B1 ;  /* 0x0000000000017941 */ /* 0x000fea0003800000 */
.L_x_210:
        /* <DEDUP_REMOVED lines=9> */
.L_x_213:
[----:B------:R-:W-:Y:S05]  /*5ef0*/  BSYNC B1 ;  /* 0x0000000000017941 */ /* 0x000fea0003800000 */
.L_x_212:
        /* <DEDUP_REMOVED lines=9> */
.L_x_215:
[----:B------:R-:W-:Y:S05]  /*5f90*/  BSYNC B1 ;  /* 0x0000000000017941 */ /* 0x000fea0003800000 */
.L_x_214:
        /* <DEDUP_REMOVED lines=10> */
.L_x_217:
[----:B------:R-:W-:Y:S05]  /*6040*/  BSYNC B1 ;  /* 0x0000000000017941 */ /* 0x000fea0003800000 */
.L_x_216:
        /* <DEDUP_REMOVED lines=10> */
.L_x_219:
[----:B------:R-:W-:Y:S05]  /*60f0*/  BSYNC B1 ;  /* 0x0000000000017941 */ /* 0x000fea0003800000 */
.L_x_218:
        /* <DEDUP_REMOVED lines=9> */
.L_x_221:
[----:B------:R-:W-:Y:S05]  /*6190*/  BSYNC B1 ;  /* 0x0000000000017941 */ /* 0x000fea0003800000 */
.L_x_220:
        /* <DEDUP_REMOVED lines=9> */
.L_x_223:
[----:B------:R-:W-:Y:S05]  /*6230*/  BSYNC B1 ;  /* 0x0000000000017941 */ /* 0x000fea0003800000 */
.L_x_222:
        /* <DEDUP_REMOVED lines=10> */
.L_x_225:
[----:B------:R-:W-:Y:S05]  /*62e0*/  BSYNC B1 ;  /* 0x0000000000017941 */ /* 0x000fea0003800000 */
.L_x_224:
        /* <DEDUP_REMOVED lines=10> */
.L_x_227:
[----:B------:R-:W-:Y:S05]  /*6390*/  BSYNC B1 ;  /* 0x0000000000017941 */ /* 0x000fea0003800000 */
.L_x_226:
        /* <DEDUP_REMOVED lines=9> */
.L_x_229:
[----:B------:R-:W-:Y:S05]  /*6430*/  BSYNC B1 ;  /* 0x0000000000017941 */ /* 0x000fea0003800000 */
.L_x_228:
        /* <DEDUP_REMOVED lines=9> */
.L_x_231:
[----:B------:R-:W-:Y:S05]  /*64d0*/  BSYNC B1 ;  /* 0x0000000000017941 */ /* 0x000fea0003800000 */
.L_x_230:
        /* <DEDUP_REMOVED lines=10> */
.L_x_233:
[----:B------:R-:W-:Y:S05]  /*6580*/  BSYNC B1 ;  /* 0x0000000000017941 */ /* 0x000fea0003800000 */
.L_x_232:
        /* <DEDUP_REMOVED lines=10> */
.L_x_235:
[----:B------:R-:W-:Y:S05]  /*6630*/  BSYNC B1 ;  /* 0x0000000000017941 */ /* 0x000fea0003800000 */
.L_x_234:
        /* <DEDUP_REMOVED lines=9> */
.L_x_237:
[----:B------:R-:W-:Y:S05]  /*66d0*/  BSYNC B1 ;  /* 0x0000000000017941 */ /* 0x000fea0003800000 */
.L_x_236:
        /* <DEDUP_REMOVED lines=9> */
.L_x_239:
[----:B------:R-:W-:Y:S05]  /*6770*/  BSYNC B1 ;  /* 0x0000000000017941 */ /* 0x000fea0003800000 */
.L_x_238:
        /* <DEDUP_REMOVED lines=10> */
.L_x_241:
[----:B------:R-:W-:Y:S05]  /*6820*/  BSYNC B1 ;  /* 0x0000000000017941 */ /* 0x000fea0003800000 */
.L_x_240:
        /* <DEDUP_REMOVED lines=10> */
.L_x_243:
[----:B------:R-:W-:Y:S05]  /*68d0*/  BSYNC B1 ;  /* 0x0000000000017941 */ /* 0x000fea0003800000 */
.L_x_242:
        /* <DEDUP_REMOVED lines=9> */
.L_x_245:
[----:B------:R-:W-:Y:S05]  /*6970*/  BSYNC B1 ;  /* 0x0000000000017941 */ /* 0x000fea0003800000 */
.L_x_244:
        /* <DEDUP_REMOVED lines=9> */
.L_x_247:
[----:B------:R-:W-:Y:S05]  /*6a10*/  BSYNC B1 ;  /* 0x0000000000017941 */ /* 0x000fea0003800000 */
.L_x_246:
        /* <DEDUP_REMOVED lines=10> */
.L_x_249:
[----:B------:R-:W-:Y:S05]  /*6ac0*/  BSYNC B1 ;  /* 0x0000000000017941 */ /* 0x000fea0003800000 */
.L_x_248:
        /* <DEDUP_REMOVED lines=10> */
.L_x_251:
[----:B------:R-:W-:Y:S05]  /*6b70*/  BSYNC B1 ;  /* 0x0000000000017941 */ /* 0x000fea0003800000 */
.L_x_250:
        /* <DEDUP_REMOVED lines=9> */
.L_x_253:
[----:B------:R-:W-:Y:S05]  /*6c10*/  BSYNC B1 ;  /* 0x0000000000017941 */ /* 0x000fea0003800000 */
.L_x_252:
        /* <DEDUP_REMOVED lines=9> */
.L_x_255:
[----:B------:R-:W-:Y:S05]  /*6cb0*/  BSYNC B1 ;  /* 0x0000000000017941 */ /* 0x000fea0003800000 */
.L_x_254:
        /* <DEDUP_REMOVED lines=10> */
.L_x_257:
[----:B------:R-:W-:Y:S05]  /*6d60*/  BSYNC B1 ;  /* 0x0000000000017941 */ /* 0x000fea0003800000 */
.L_x_256:
        /* <DEDUP_REMOVED lines=10> */
.L_x_259:
[----:B------:R-:W-:Y:S05]  /*6e10*/  BSYNC B1 ;  /* 0x0000000000017941 */ /* 0x000fea0003800000 */
.L_x_258:
        /* <DEDUP_REMOVED lines=9> */
.L_x_261:
[----:B------:R-:W-:Y:S05]  /*6eb0*/  BSYNC B1 ;  /* 0x0000000000017941 */ /* 0x000fea0003800000 */
.L_x_260:
        /* <DEDUP_REMOVED lines=9> */
.L_x_263:
[----:B------:R-:W-:Y:S05]  /*6f50*/  BSYNC B1 ;  /* 0x0000000000017941 */ /* 0x000fea0003800000 */
.L_x_262:
        /* <DEDUP_REMOVED lines=10> */
.L_x_265:
[----:B------:R-:W-:Y:S05]  /*7000*/  BSYNC B1 ;  /* 0x0000000000017941 */ /* 0x000fea0003800000 */
.L_x_264:
        /* <DEDUP_REMOVED lines=10> */
.L_x_267:
[----:B------:R-:W-:Y:S05]  /*70b0*/  BSYNC B1 ;  /* 0x0000000000017941 */ /* 0x000fea0003800000 */
.L_x_266:
        /* <DEDUP_REMOVED lines=9> */
.L_x_269:
[----:B------:R-:W-:Y:S05]  /*7150*/  BSYNC B1 ;  /* 0x0000000000017941 */ /* 0x000fea0003800000 */
.L_x_268:
        /* <DEDUP_REMOVED lines=9> */
.L_x_271:
[----:B------:R-:W-:Y:S05]  /*71f0*/  BSYNC B1 ;  /* 0x0000000000017941 */ /* 0x000fea0003800000 */
.L_x_270:
        /* <DEDUP_REMOVED lines=10> */
.L_x_273:
[----:B------:R-:W-:Y:S05]  /*72a0*/  BSYNC B1 ;  /* 0x0000000000017941 */ /* 0x000fea0003800000 */
.L_x_272:
        /* <DEDUP_REMOVED lines=10> */
.L_x_275:
[----:B------:R-:W-:Y:S05]  /*7350*/  BSYNC B1 ;  /* 0x0000000000017941 */ /* 0x000fea0003800000 */
.L_x_274:
        /* <DEDUP_REMOVED lines=9> */
.L_x_277:
[----:B------:R-:W-:Y:S05]  /*73f0*/  BSYNC B1 ;  /* 0x0000000000017941 */ /* 0x000fea0003800000 */
.L_x_276:
        /* <DEDUP_REMOVED lines=9> */
.L_x_279:
[----:B------:R-:W-:Y:S05]  /*7490*/  BSYNC B1 ;  /* 0x0000000000017941 */ /* 0x000fea0003800000 */
.L_x_278:
        /* <DEDUP_REMOVED lines=10> */
.L_x_281:
[----:B------:R-:W-:Y:S05]  /*7540*/  BSYNC B1 ;  /* 0x0000000000017941 */ /* 0x000fea0003800000 */
.L_x_280:
        /* <DEDUP_REMOVED lines=10> */
.L_x_283:
[----:B------:R-:W-:Y:S05]  /*75f0*/  BSYNC B1 ;  /* 0x0000000000017941 */ /* 0x000fea0003800000 */
.L_x_282:
[----:B-----5:R-:W-:Y:S01]  /*7600*/  IMAD.U32 R3, R24, 0x10000, RZ ;  /* 0x0001000018037824 */ /* 0x020fe200078e00ff */
[----:B------:R-:W-:Y:S01]  /*7610*/  ISETP.GT.AND P1, PT, R0, 0x8, P1 ;  /* 0x000000080000780c */ /* 0x000fe20000f24270 */
[----:B------:R-:W-:Y:S02]  /*7620*/  BSSY B1, `(.L_x_284) ;  /* 0x0000007000017945 */ /* 0x000fe40003800000 */
[----:B01--4-:R-:W-:-:S04]  /*7630*/  FMUL R6, R3, R156 ;  /* 0x0000009c03067220 */ /* 0x013fc80000400000 */
[----:B------:R-:W-:-:S05]  /*7640*/  FFMA R6, R149, R155, R6 ;  /* 0x0000009b95067223 */ /* 0x000fca0000000006 */
[----:B------:R-:W-:-:S05]  /*7650*/  F2FP.BF16.F32.PACK_AB R6, RZ, R6 ;  /* 0x00000006ff06723e */ /* 0x000fca00000010ff */
[----:B------:R0:W-:Y:S01]  /*7660*/  @P3 STG.E.U16 desc[UR36][R4.64+0x1f2], R6 ;  /* 0x0001f20604003986 */ /* 0x0001e2000c101524 */
[----:B------:R-:W-:Y:S05]  /*7670*/  @!P1 BRA `(.L_x_285) ;  /* 0x0000000000049947 */ /* 0x000fea0003800000 */
[----:B------:R1:W5:Y:S02]  /*7680*/  LDG.E.LTC128B.U16 R24, desc[UR36][R8.64+0x1f0] ;  /* 0x0001f02408187981 */ /* 0x000364000c1e1520 */
.L_x_285:
[----:B------:R-:W-:Y:S05]  /*7690*/  BSYNC B1 ;  /* 0x0000000000017941 */ /* 0x000fea0003800000 */
.L_x_284:
[----:B-----5:R-:W-:Y:S01]  /*76a0*/  IMAD.U32 R3, R24, 0x10000, RZ ;  /* 0x0001000018037824 */ /* 0x020fe200078e00ff */
[----:B------:R-:W-:Y:S01]  /*76b0*/  ISETP.GT.AND P0, PT, R0, 0x8, P0 ;  /* 0x000000080000780c */ /* 0x000fe20000704270 */
[----:B0-----:R-:W-:Y:S01]  /*76c0*/  @P1 IMAD.MOV.U32 R4, RZ, RZ, R10 ;  /* 0x000000ffff041224 */ /* 0x001fe200078e000a */
[----:B------:R-:W-:Y:S01]  /*76d0*/  BSSY B1, `(.L_x_286) ;  /* 0x0000008000017945 */ /* 0x000fe20003800000 */
[----:B------:R-:W-:Y:S01]  /*76e0*/  FMUL R3, R3, R156 ;  /* 0x0000009c03037220 */ /* 0x000fe20000400000 */
[----:B------:R-:W-:-:S03]  /*76f0*/  @P1 IMAD.MOV.U32 R5, RZ, RZ, R11 ;  /* 0x000000ffff051224 */ /* 0x000fc600078e000b */
[----:B------:R-:W-:-:S05]  /*7700*/  FFMA R3, R150, R155, R3 ;  /* 0x0000009b96037223 */ /* 0x000fca0000000003 */
[----:B------:R-:W-:-:S05]  /*7710*/  F2FP.BF16.F32.PACK_AB R3, RZ, R3 ;  /* 0x00000003ff03723e */ /* 0x000fca00000010ff */
[----:B------:R0:W-:Y:S01]  /*7720*/  @P1 STG.E.U16 desc[UR36][R4.64+0x1f0], R3 ;  /* 0x0001f00304001986 */ /* 0x0001e2000c101524 */
[----:B------:R-:W-:Y:S05]  /*7730*/  @!P0 BRA `(.L_x_287) ;  /* 0x0000000000048947 */ /* 0x000fea0003800000 */
[----:B------:R4:W5:Y:S02]  /*7740*/  LDG.E.LTC128B.U16 R24, desc[UR36][R8.64+0x1f2] ;  /* 0x0001f22408187981 */ /* 0x000964000c1e1520 */
.L_x_287:
[----:B------:R-:W-:Y:S05]  /*7750*/  BSYNC B1 ;  /* 0x0000000000017941 */ /* 0x000fea0003800000 */
.L_x_286:
[----:B------:R-:W-:Y:S05]  /*7760*/  @!P0 BRA `(.L_x_288) ;  /* 0x0000002400308947 */ /* 0x000fea0003800000 */
[----:B0----5:R-:W-:-:S04]  /*7770*/  IMAD.U32 R3, R24, 0x10000, RZ ;  /* 0x0001000018037824 */ /* 0x021fc800078e00ff */
[----:B------:R-:W-:-:S04]  /*7780*/  FMUL R0, R3, R156 ;  /* 0x0000009c03007220 */ /* 0x000fc80000400000 */
[----:B------:R-:W-:-:S05]  /*7790*/  FFMA R0, R151, R155, R0 ;  /* 0x0000009b97007223 */ /* 0x000fca0000000000 */
[----:B------:R-:W-:-:S05]  /*77a0*/  F2FP.BF16.F32.PACK_AB R0, RZ, R0 ;  /* 0x00000000ff00723e */ /* 0x000fca00000010ff */
[----:B------:R0:W-:Y:S01]  /*77b0*/  STG.E.U16 desc[UR36][R10.64+0x1f2], R0 ;  /* 0x0001f2000a007986 */ /* 0x0001e2000c101524 */
[----:B------:R-:W-:Y:S05]  /*77c0*/  BRA `(.L_x_288) ;  /* 0x0000002400187947 */ /* 0x000fea0003800000 */
.L_x_35:
[----:B------:R-:W-:Y:S01]  /*77d0*/  ISETP.GT.AND P0, PT, R3, 0x1, PT ;  /* 0x000000010300780c */ /* 0x000fe20003f04270 */
[----:B------:R-:W-:Y:S01]  /*77e0*/  ULDC.64 UR4, c[0x0][0x5c0] ;  /* 0x0001700000047ab9 */ /* 0x000fe20000000a00 */
[-C--:B------:R-:W-:Y:S01]  /*77f0*/  FMUL R24, R24, R155.reuse ;  /* 0x0000009b18187220 */ /* 0x080fe20000400000 */
[-C--:B------:R-:W-:Y:S01]  /*7800*/  FMUL R25, R25, R155.reuse ;  /* 0x0000009b19197220 */ /* 0x080fe20000400000 */
[----:B------:R-:W-:Y:S01]  /*7810*/  ISETP.GT.AND P3, PT, R0, RZ, P0 ;  /* 0x000000ff0000720c */ /* 0x000fe20000764270 */
[-C--:B------:R-:W-:Y:S01]  /*7820*/  FMUL R26, R26, R155.reuse ;  /* 0x0000009b1a1a7220 */ /* 0x080fe20000400000 */
[----:B------:R-:W-:Y:S01]  /*7830*/  LEA R4, P4, R160, UR4, 0x1 ;  /* 0x00000004a0047c11 */ /* 0x000fe2000f8808ff */
[-C--:B------:R-:W-:Y:S01]  /*7840*/  FMUL R27, R27, R155.reuse ;  /* 0x0000009b1b1b7220 */ /* 0x080fe20000400000 */
[----:B------:R-:W-:Y:S01]  /*7850*/  F2FP.BF16.F32.PACK_AB R24, RZ, R24 ;  /* 0x00000018ff18723e */ /* 0x000fe200000010ff */
[-C--:B------:R-:W-:Y:S01]  /*7860*/  FMUL R28, R28, R155.reuse ;  /* 0x0000009b1c1c7220 */ /* 0x080fe20000400000 */
[----:B------:R-:W-:Y:S01]  /*7870*/  LEA.HI.X R5, R160, UR5, R153, 0x1, P4 ;  /* 0x00000005a0057c11 */ /* 0x000fe2000a0f0c99 */
[----:B------:R-:W-:Y:S01]  /*7880*/  FMUL R29, R29, R155 ;  /* 0x0000009b1d1d7220 */ /* 0x000fe20000400000 */
[----:B------:R-:W-:Y:S01]  /*7890*/  F2FP.BF16.F32.PACK_AB R25, RZ, R25 ;  /* 0x00000019ff19723e */ /* 0x000fe200000010ff */
[-C--:B------:R-:W-:Y:S01]  /*78a0*/  FMUL R30, R30, R155.reuse ;  /* 0x0000009b1e1e7220 */ /* 0x080fe20000400000 */
[----:B------:R-:W-:Y:S01]  /*78b0*/  SHF.L.U64.HI R11, R10, 0x4, R11 ;  /* 0x000000040a0b7819 */ /* 0x000fe2000001020b */
[----:B------:R-:W-:Y:S01]  /*78c0*/  @P1 STG.E.U16 desc[UR36][R4.64], R24 ;  /* 0x0000001804001986 */ /* 0x000fe2000c101524 */
[----:B------:R-:W-:Y:S01]  /*78d0*/  ISETP.GT.AND P1, PT, R3, 0x8, PT ;  /* 0x000000080300780c */ /* 0x000fe20003f24270 */
[-C--:B------:R-:W-:Y:S01]  /*78e0*/  FMUL R31, R31, R155.reuse ;  /* 0x0000009b1f1f7220 */ /* 0x080fe20000400000 */
[----:B------:R-:W-:Y:S01]  /*78f0*/  ISETP.GT.AND P4, PT, R0, 0x8, P0 ;  /* 0x000000080000780c */ /* 0x000fe20000784270 */
[----:B------:R-:W-:Y:S01]  /*7900*/  @P3 STG.E.U16 desc[UR36][R4.64+0x2], R25 ;  /* 0x0000021904003986 */ /* 0x000fe2000c101524 */
[----:B------:R-:W-:Y:S01]  /*7910*/  LEA R6, P3, R10, R4, 0x4 ;  /* 0x000000040a067211 */ /* 0x000fe200078620ff */
[-C--:B------:R-:W-:Y:S01]  /*7920*/  FMUL R32, R32, R155.reuse ;  /* 0x0000009b20207220 */ /* 0x080fe20000400000 */
[C---:B------:R-:W-:Y:S01]  /*7930*/  ISETP.GT.AND P2, PT, R0.reuse, 0x8, P2 ;  /* 0x000000080000780c */ /* 0x040fe20001744270 */
[-C--:B------:R-:W-:Y:S01]  /*7940*/  FMUL R33, R33, R155.reuse ;  /* 0x0000009b21217220 */ /* 0x080fe20000400000 */
[----:B------:R-:W-:Y:S01]  /*7950*/  ISETP.GT.AND P0, PT, R3, 0x9, PT ;  /* 0x000000090300780c */ /* 0x000fe20003f04270 */
[----:B------:R-:W-:Y:S01]  /*7960*/  IMAD.X R7, R11, 0x1, R5, P3 ;  /* 0x000000010b077824 */ /* 0x000fe200018e0605 */
[----:B------:R-:W-:Y:S01]  /*7970*/  ISETP.GT.AND P5, PT, R0, RZ, P1 ;  /* 0x000000ff0000720c */ /* 0x000fe20000fa4270 */
[-C--:B------:R-:W-:Y:S01]  /*7980*/  FMUL R34, R34, R155.reuse ;  /* 0x0000009b22227220 */ /* 0x080fe20000400000 */
[----:B------:R-:W-:Y:S01]  /*7990*/  ISETP.GT.AND P3, PT, R0, RZ, P0 ;  /* 0x000000ff0000720c */ /* 0x000fe20000764270 */
[-C--:B------:R-:W-:Y:S01]  /*79a0*/  FMUL R35, R35, R155.reuse ;  /* 0x0000009b23237220 */ /* 0x080fe20000400000 */
[----:B------:R-:W-:Y:S01]  /*79b0*/  F2FP.BF16.F32.PACK_AB R26, RZ, R26 ;  /* 0x0000001aff1a723e */ /* 0x000fe200000010ff */
[----:B------:R-:W-:Y:S01]  /*79c0*/  FMUL R36, R36, R155 ;  /* 0x0000009b24247220 */ /* 0x000fe20000400000 */
[----:B------:R-:W-:Y:S01]  /*79d0*/  F2FP.BF16.F32.PACK_AB R27, RZ, R27 ;  /* 0x0000001bff1b723e */ /* 0x000fe200000010ff */
[----:B------:R-:W-:Y:S01]  /*79e0*/  FMUL R37, R37, R155 ;  /* 0x0000009b25257220 */ /* 0x000fe20000400000 */
[----:B------:R-:W-:Y:S01]  /*79f0*/  F2FP.BF16.F32.PACK_AB R28, RZ, R28 ;  /* 0x0000001cff1c723e */ /* 0x000fe200000010ff */
[----:B------:R-:W-:Y:S01]  /*7a00*/  @P2 STG.E.U16 desc[UR36][R6.64], R26 ;  /* 0x0000001a06002986 */ /* 0x000fe2000c101524 */
[----:B------:R-:W-:Y:S01]  /*7a10*/  F2FP.BF16.F32.PACK_AB R29, RZ, R29 ;  /* 0x0000001dff1d723e */ /* 0x000fe200000010ff */
[-C--:B------:R-:W-:Y:S01]  /*7a20*/  FMUL R38, R38, R155.reuse ;  /* 0x0000009b26267220 */ /* 0x080fe20000400000 */
[C---:B------:R-:W-:Y:S01]  /*7a30*/  ISETP.GT.AND P2, PT, R0.reuse, 0x8, P1 ;  /* 0x000000080000780c */ /* 0x040fe20000f44270 */
[----:B------:R-:W-:Y:S01]  /*7a40*/  @P4 STG.E.U16 desc[UR36][R6.64+0x2], R27 ;  /* 0x0000021b06004986 */ /* 0x000fe2000c101524 */
[----:B------:R-:W-:Y:S01]  /*7a50*/  ISETP.GT.AND P1, PT, R3, 0x10, PT ;  /* 0x000000100300780c */ /* 0x000fe20003f24270 */
[-C--:B------:R-:W-:Y:S01]  /*7a60*/  FMUL R39, R39, R155.reuse ;  /* 0x0000009b27277220 */ /* 0x080fe20000400000 */
[----:B------:R-:W-:Y:S01]  /*7a70*/  F2FP.BF16.F32.PACK_AB R30, RZ, R30 ;  /* 0x0000001eff1e723e */ /* 0x000fe200000010ff */
[----:B------:R-:W-:Y:S01]  /*7a80*/  @P5 STG.E.U16 desc[UR36][R4.64+0x10], R28 ;  /* 0x0000101c04005986 */ /* 0x000fe2000c101524 */
[----:B------:R-:W-:Y:S01]  /*7a90*/  ISETP.GT.AND P4, PT, R0, RZ, P1 ;  /* 0x000000ff0000720c */ /* 0x000fe20000f84270 */
[----:B------:R-:W-:Y:S01]  /*7aa0*/  FMUL R40, R40, R155 ;  /* 0x0000009b28287220 */ /* 0x000fe20000400000 */
[----:B------:R-:W-:Y:S01]  /*7ab0*/  F2FP.BF16.F32.PACK_AB R31, RZ, R31 ;  /* 0x0000001fff1f723e */ /* 0x000fe200000010ff */
[----:B------:R-:W-:Y:S01]  /*7ac0*/  @P3 STG.E.U16 desc[UR36][R4.64+0x12], R29 ;  /* 0x0000121d04003986 */ /* 0x000fe2000c101524 */
[----:B------:R-:W-:Y:S01]  /*7ad0*/  ISETP.GT.AND P3, PT, R0, 0x8, P0 ;  /* 0x000000080000780c */ /* 0x000fe20000764270 */
[-C--:B------:R-:W-:Y:S01]  /*7ae0*/  FMUL R41, R41, R155.reuse ;  /* 0x0000009b29297220 */ /* 0x080fe20000400000 */
[----:B------:R-:W-:Y:S01]  /*7af0*/  ISETP.GT.AND P0, PT, R3, 0x11, PT ;  /* 0x000000110300780c */ /* 0x000fe20003f04270 */
[----:B------:R-:W-:Y:S01]  /*7b00*/  @P2 STG.E.U16 desc[UR36][R6.64+0x10], R30 ;  /* 0x0000101e06002986 */ /* 0x000fe2000c101524 */
[----:B------:R-:W-:Y:S01]  /*7b10*/  F2FP.BF16.F32.PACK_AB R32, RZ, R32 ;  /* 0x00000020ff20723e */ /* 0x000fe200000010ff */
[-C--:B------:R-:W-:Y:S01]  /*7b20*/  FMUL R42, R42, R155.reuse ;  /* 0x0000009b2a2a7220 */ /* 0x080fe20000400000 */
[C---:B------:R-:W-:Y:S01]  /*7b30*/  ISETP.GT.AND P5, PT, R0.reuse, RZ, P0 ;  /* 0x000000ff0000720c */ /* 0x040fe200007a4270 */
[-C--:B------:R-:W-:Y:S01]  /*7b40*/  FMUL R43, R43, R155.reuse ;  /* 0x0000009b2b2b7220 */ /* 0x080fe20000400000 */
[----:B------:R-:W-:Y:S01]  /*7b50*/  ISETP.GT.AND P2, PT, R0, 0x8, P1 ;  /* 0x000000080000780c */ /* 0x000fe20000f44270 */
[-C--:B------:R-:W-:Y:S01]  /*7b60*/  FMUL R44, R44, R155.reuse ;  /* 0x0000009b2c2c7220 */ /* 0x080fe20000400000 */
[----:B------:R-:W-:Y:S01]  /*7b70*/  ISETP.GT.AND P1, PT, R3, 0x18, PT ;  /* 0x000000180300780c */ /* 0x000fe20003f24270 */
[----:B------:R-:W-:Y:S01]  /*7b80*/  FMUL R45, R45, R155 ;  /* 0x0000009b2d2d7220 */ /* 0x000fe20000400000 */
[----:B------:R-:W-:Y:S01]  /*7b90*/  F2FP.BF16.F32.PACK_AB R33, RZ, R33 ;  /* 0x00000021ff21723e */ /* 0x000fe200000010ff */
[----:B------:R-:W-:Y:S01]  /*7ba0*/  @P3 STG.E.U16 desc[UR36][R6.64+0x12], R31 ;  /* 0x0000121f06003986 */ /* 0x000fe2000c101524 */
[----:B------:R-:W-:Y:S01]  /*7bb0*/  ISETP.GT.AND P3, PT, R0, 0x8, P0 ;  /* 0x000000080000780c */ /* 0x000fe20000764270 */
[-C--:B------:R-:W-:Y:S01]  /*7bc0*/  FMUL R46, R46, R155.reuse ;  /* 0x0000009b2e2e7220 */ /* 0x080fe20000400000 */
[----:B------:R-:W-:Y:S01]  /*7bd0*/  ISETP.GT.AND P0, PT, R3, 0x19, PT ;  /* 0x000000190300780c */ /* 0x000fe20003f04270 */
[----:B------:R-:W-:Y:S01]  /*7be0*/  @P4 STG.E.U16 desc[UR36][R4.64+0x20], R32 ;  /* 0x0000202004004986 */ /* 0x000fe2000c101524 */
[C---:B------:R-:W-:Y:S01]  /*7bf0*/  ISETP.GT.AND P4, PT, R0.reuse, RZ, P1 ;  /* 0x000000ff0000720c */ /* 0x040fe20000f84270 */
[-C--:B------:R-:W-:Y:S01]  /*7c00*/  FMUL R47, R47, R155.reuse ;  /* 0x0000009b2f2f7220 */ /* 0x080fe20000400000 */
[----:B------:R-:W-:Y:S01]  /*7c10*/  F2FP.BF16.F32.PACK_AB R34, RZ, R34 ;  /* 0x00000022ff22723e */ /* 0x000fe200000010ff */
[----:B------:R-:W-:Y:S01]  /*7c20*/  @P5 STG.E.U16 desc[UR36][R4.64+0x22], R33 ;  /* 0x0000222104005986 */ /* 0x000fe2000c101524 */
[----:B------:R-:W-:Y:S01]  /*7c30*/  ISETP.GT.AND P5, PT, R0, RZ, P0 ;  /* 0x000000ff0000720c */ /* 0x000fe200007a4270 */
[----:B------:R-:W-:Y:S01]  /*7c40*/  FMUL R48, R48, R155 ;  /* 0x0000009b30307220 */ /* 0x000fe20000400000 */
[----:B------:R-:W-:Y:S01]  /*7c50*/  F2FP.BF16.F32.PACK_AB R35, RZ, R35 ;  /* 0x00000023ff23723e */ /* 0x000fe200000010ff */
[----:B------:R-:W-:Y:S01]  /*7c60*/  @P2 STG.E.U16 desc[UR36][R6.64+0x20], R34 ;  /* 0x0000202206002986 */ /* 0x000fe2000c101524 */
[----:B------:R-:W-:Y:S01]  /*7c70*/  F2FP.BF16.F32.PACK_AB R36, RZ, R36 ;  /* 0x00000024ff24723e */ /* 0x000fe200000010ff */
[-C--:B------:R-:W-:Y:S01]  /*7c80*/  FMUL R49, R49, R155.reuse ;  /* 0x0000009b31317220 */ /* 0x080fe20000400000 */
[----:B------:R-:W-:Y:S01]  /*7c90*/  ISETP.GT.AND P2, PT, R0, 0x8, P1 ;  /* 0x000000080000780c */ /* 0x000fe20000f44270 */
[----:B------:R-:W-:Y:S01]  /*7ca0*/  @P3 STG.E.U16 desc[UR36][R6.64+0x22], R35 ;  /* 0x0000222306003986 */ /* 0x000fe2000c101524 */
[----:B------:R-:W-:Y:S01]  /*7cb0*/  ISETP.GT.AND P1, PT, R3, 0x20, PT ;  /* 0x000000200300780c */ /* 0x000fe20003f24270 */
[----:B------:R-:W-:Y:S01]  /*7cc0*/  FMUL R50, R50, R155 ;  /* 0x0000009b32327220 */ /* 0x000fe20000400000 */
[----:B------:R-:W-:Y:S01]  /*7cd0*/  F2FP.BF16.F32.PACK_AB R37, RZ, R37 ;  /* 0x00000025ff25723e */ /* 0x000fe200000010ff */
[----:B------:R-:W-:Y:S01]  /*7ce0*/  @P4 STG.E.U16 desc[UR36][R4.64+0x30], R36 ;  /* 0x0000302404004986 */ /* 0x000fe2000c101524 */
[C---:B------:R-:W-:Y:S01]  /*7cf0*/  ISETP.GT.AND P3, PT, R0.reuse, 0x8, P0 ;  /* 0x000000080000780c */ /* 0x040fe20000764270 */
[-C--:B------:R-:W-:Y:S01]  /*7d00*/  FMUL R51, R51, R155.reuse ;  /* 0x0000009b33337220 */ /* 0x080fe20000400000 */
[----:B------:R-:W-:Y:S01]  /*7d10*/  ISETP.GT.AND P0, PT, R3, 0x21, PT ;  /* 0x000000210300780c */ /* 0x000fe20003f04270 */
[----:B------:R-:W-:Y:S01]  /*7d20*/  @P5 STG.E.U16 desc[UR36][R4.64+0x32], R37 ;  /* 0x0000322504005986 */ /* 0x000fe2000c101524 */
[----:B------:R-:W-:Y:S01]  /*7d30*/  ISETP.GT.AND P4, PT, R0, RZ, P1 ;  /* 0x000000ff0000720c */ /* 0x000fe20000f84270 */
[-C--:B------:R-:W-:Y:S01]  /*7d40*/  FMUL R52, R52, R155.reuse ;  /* 0x0000009b34347220 */ /* 0x080fe20000400000 */
[----:B------:R-:W-:Y:S01]  /*7d50*/  F2FP.BF16.F32.PACK_AB R38, RZ, R38 ;  /* 0x00000026ff26723e */ /* 0x000fe200000010ff */
[-C--:B------:R-:W-:Y:S01]  /*7d60*/  FMUL R53, R53, R155.reuse ;  /* 0x0000009b35357220 */ /* 0x080fe20000400000 */
        /* <DEDUP_REMOVED lines=325> */
[----:B------:R-:W-:Y:S01]  /*91c0*/  FMUL R151, R151, R155 ;  /* 0x0000009b97977220 */ /* 0x000fe20000400000 */
[----:B------:R-:W-:Y:S01]  /*91d0*/  ISETP.GT.AND P2, PT, R0, 0x8, P1 ;  /* 0x000000080000780c */ /* 0x000fe20000f44270 */
[----:B------:R-:W-:Y:S01]  /*91e0*/  @P3 STG.E.U16 desc[UR36][R6.64+0x132], R103 ;  /* 0x0001326706003986 */ /* 0x000fe2000c101524 */
[----:B------:R-:W-:-:S02]  /*91f0*/  ISETP.GT.AND P1, PT, R3, 0xa8, PT ;  /* 0x000000a80300780c */ /* 0x000fc40003f24270 */
[----:B------:R-:W-:Y:S01]  /*9200*/  F2FP.BF16.F32.PACK_AB R105, RZ, R105 ;  /* 0x00000069ff69723e */ /* 0x000fe200000010ff */
[----:B------:R-:W-:Y:S01]  /*9210*/  @P4 STG.E.U16 desc[UR36][R4.64+0x140], R104 ;  /* 0x0001406804004986 */ /* 0x000fe2000c101524 */
[C---:B------:R-:W-:Y:S02]  /*9220*/  ISETP.GT.AND P3, PT, R0.reuse, 0x8, P0 ;  /* 0x000000080000780c */ /* 0x040fe40000764270 */
[----:B------:R-:W-:Y:S01]  /*9230*/  ISETP.GT.AND P0, PT, R3, 0xa9, PT ;  /* 0x000000a90300780c */ /* 0x000fe20003f04270 */
[----:B------:R-:W-:Y:S01]  /*9240*/  @P5 STG.E.U16 desc[UR36][R4.64+0x142], R105 ;  /* 0x0001426904005986 */ /* 0x000fe2000c101524 */
[C---:B------:R-:W-:Y:S02]  /*9250*/  ISETP.GT.AND P4, PT, R0.reuse, RZ, P1 ;  /* 0x000000ff0000720c */ /* 0x040fe40000f84270 */
[----:B------:R-:W-:Y:S02]  /*9260*/  F2FP.BF16.F32.PACK_AB R106, RZ, R106 ;  /* 0x0000006aff6a723e */ /* 0x000fe400000010ff */
[----:B------:R-:W-:-:S02]  /*9270*/  ISETP.GT.AND P5, PT, R0, RZ, P0 ;  /* 0x000000ff0000720c */ /* 0x000fc400007a4270 */
[----:B------:R-:W-:Y:S01]  /*9280*/  F2FP.BF16.F32.PACK_AB R107, RZ, R107 ;  /* 0x0000006bff6b723e */ /* 0x000fe200000010ff */
[----:B------:R-:W-:Y:S01]  /*9290*/  @P2 STG.E.U16 desc[UR36][R6.64+0x140], R106 ;  /* 0x0001406a06002986 */ /* 0x000fe2000c101524 */
[----:B------:R-:W-:Y:S02]  /*92a0*/  F2FP.BF16.F32.PACK_AB R108, RZ, R108 ;  /* 0x0000006cff6c723e */ /* 0x000fe400000010ff */
[C---:B------:R-:W-:Y:S01]  /*92b0*/  ISETP.GT.AND P2, PT, R0.reuse, 0x8, P1 ;  /* 0x000000080000780c */ /* 0x040fe20000f44270 */
[----:B------:R-:W-:Y:S01]  /*92c0*/  @P3 STG.E.U16 desc[UR36][R6.64+0x142], R107 ;  /* 0x0001426b06003986 */ /* 0x000fe2000c101524 */
[----:B------:R-:W-:Y:S02]  /*92d0*/  ISETP.GT.AND P1, PT, R3, 0xb0, PT ;  /* 0x000000b00300780c */ /* 0x000fe40003f24270 */
[----:B------:R-:W-:Y:S01]  /*92e0*/  F2FP.BF16.F32.PACK_AB R109, RZ, R109 ;  /* 0x0000006dff6d723e */ /* 0x000fe200000010ff */
[----:B------:R-:W-:Y:S01]  /*92f0*/  @P4 STG.E.U16 desc[UR36][R4.64+0x150], R108 ;  /* 0x0001506c04004986 */ /* 0x000fe2000c101524 */
[----:B------:R-:W-:-:S02]  /*9300*/  ISETP.GT.AND P3, PT, R0, 0x8, P0 ;  /* 0x000000080000780c */ /* 0x000fc40000764270 */
[----:B------:R-:W-:Y:S01]  /*9310*/  ISETP.GT.AND P0, PT, R3, 0xb1, PT ;  /* 0x000000b10300780c */ /* 0x000fe20003f04270 */
[----:B------:R-:W-:Y:S01]  /*9320*/  @P5 STG.E.U16 desc[UR36][R4.64+0x152], R109 ;  /* 0x0001526d04005986 */ /* 0x000fe2000c101524 */
[C---:B------:R-:W-:Y:S02]  /*9330*/  ISETP.GT.AND P4, PT, R0.reuse, RZ, P1 ;  /* 0x000000ff0000720c */ /* 0x040fe40000f84270 */
[----:B------:R-:W-:Y:S02]  /*9340*/  F2FP.BF16.F32.PACK_AB R110, RZ, R110 ;  /* 0x0000006eff6e723e */ /* 0x000fe400000010ff */
[----:B------:R-:W-:Y:S02]  /*9350*/  ISETP.GT.AND P5, PT, R0, RZ, P0 ;  /* 0x000000ff0000720c */ /* 0x000fe400007a4270 */
[----:B------:R-:W-:Y:S01]  /*9360*/  F2FP.BF16.F32.PACK_AB R111, RZ, R111 ;  /* 0x0000006fff6f723e */ /* 0x000fe200000010ff */
[----:B------:R-:W-:Y:S01]  /*9370*/  @P2 STG.E.U16 desc[UR36][R6.64+0x150], R110 ;  /* 0x0001506e06002986 */ /* 0x000fe2000c101524 */
[----:B------:R-:W-:-:S02]  /*9380*/  F2FP.BF16.F32.PACK_AB R112, RZ, R112 ;  /* 0x00000070ff70723e */ /* 0x000fc400000010ff */
[C---:B------:R-:W-:Y:S01]  /*9390*/  ISETP.GT.AND P2, PT, R0.reuse, 0x8, P1 ;  /* 0x000000080000780c */ /* 0x040fe20000f44270 */
[----:B------:R-:W-:Y:S01]  /*93a0*/  @P3 STG.E.U16 desc[UR36][R6.64+0x152], R111 ;  /* 0x0001526f06003986 */ /* 0x000fe2000c101524 */
[C---:B------:R-:W-:Y:S02]  /*93b0*/  ISETP.GT.AND P1, PT, R3.reuse, 0xb8, PT ;  /* 0x000000b80300780c */ /* 0x040fe40003f24270 */
[----:B------:R-:W-:Y:S01]  /*93c0*/  F2FP.BF16.F32.PACK_AB R113, RZ, R113 ;  /* 0x00000071ff71723e */ /* 0x000fe200000010ff */
[----:B------:R-:W-:Y:S01]  /*93d0*/  @P4 STG.E.U16 desc[UR36][R4.64+0x160], R112 ;  /* 0x0001607004004986 */ /* 0x000fe2000c101524 */
[C---:B------:R-:W-:Y:S02]  /*93e0*/  ISETP.GT.AND P3, PT, R0.reuse, 0x8, P0 ;  /* 0x000000080000780c */ /* 0x040fe40000764270 */
[----:B------:R-:W-:Y:S01]  /*93f0*/  ISETP.GT.AND P0, PT, R3, 0xb9, PT ;  /* 0x000000b90300780c */ /* 0x000fe20003f04270 */
[----:B------:R-:W-:Y:S01]  /*9400*/  @P5 STG.E.U16 desc[UR36][R4.64+0x162], R113 ;  /* 0x0001627104005986 */ /* 0x000fe2000c101524 */
[----:B------:R-:W-:-:S02]  /*9410*/  ISETP.GT.AND P4, PT, R0, RZ, P1 ;  /* 0x000000ff0000720c */ /* 0x000fc40000f84270 */
[----:B------:R-:W-:Y:S02]  /*9420*/  F2FP.BF16.F32.PACK_AB R114, RZ, R114 ;  /* 0x00000072ff72723e */ /* 0x000fe400000010ff */
[C---:B------:R-:W-:Y:S02]  /*9430*/  ISETP.GT.AND P5, PT, R0.reuse, RZ, P0 ;  /* 0x000000ff0000720c */ /* 0x040fe400007a4270 */
[----:B------:R-:W-:Y:S01]  /*9440*/  F2FP.BF16.F32.PACK_AB R115, RZ, R115 ;  /* 0x00000073ff73723e */ /* 0x000fe200000010ff */
[----:B------:R-:W-:Y:S01]  /*9450*/  @P2 STG.E.U16 desc[UR36][R6.64+0x160], R114 ;  /* 0x0001607206002986 */ /* 0x000fe2000c101524 */
[----:B------:R-:W-:Y:S02]  /*9460*/  F2FP.BF16.F32.PACK_AB R116, RZ, R116 ;  /* 0x00000074ff74723e */ /* 0x000fe400000010ff */
        /* <DEDUP_REMOVED lines=65> */
[----:B------:R-:W-:Y:S02]  /*9880*/  ISETP.GT.AND P5, PT, R0, RZ, P0 ;  /* 0x000000ff0000720c */ /* 0x000fe400007a4270 */
[----:B------:R-:W-:Y:S02]  /*9890*/  F2FP.BF16.F32.PACK_AB R134, RZ, R134 ;  /* 0x00000086ff86723e */ /* 0x000fe400000010ff */
[----:B------:R-:W-:Y:S02]  /*98a0*/  F2FP.BF16.F32.PACK_AB R135, RZ, R135 ;  /* 0x00000087ff87723e */ /* 0x000fe400000010ff */
[----:B------:R-:W-:Y:S01]  /*98b0*/  F2FP.BF16.F32.PACK_AB R136, RZ, R136 ;  /* 0x00000088ff88723e */ /* 0x000fe200000010ff */
[----:B------:R-:W-:Y:S01]  /*98c0*/  @P2 STG.E.U16 desc[UR36][R6.64+0x1b0], R134 ;  /* 0x0001b08606002986 */ /* 0x000fe2000c101524 */
[----:B------:R-:W-:-:S02]  /*98d0*/  F2FP.BF16.F32.PACK_AB R137, RZ, R137 ;  /* 0x00000089ff89723e */ /* 0x000fc400000010ff */
[C---:B------:R-:W-:Y:S01]  /*98e0*/  ISETP.GT.AND P1, PT, R0.reuse, 0x8, P1 ;  /* 0x000000080000780c */ /* 0x040fe20000f24270 */
[----:B------:R-:W-:Y:S01]  /*98f0*/  @P3 STG.E.U16 desc[UR36][R6.64+0x1b2], R135 ;  /* 0x0001b28706003986 */ /* 0x000fe2000c101524 */
[C---:B------:R-:W-:Y:S02]  /*9900*/  ISETP.GT.AND P2, PT, R0.reuse, 0x8, P0 ;  /* 0x000000080000780c */ /* 0x040fe40000744270 */
[C---:B------:R-:W-:Y:S01]  /*9910*/  ISETP.GT.AND P0, PT, R3.reuse, 0xe9, PT ;  /* 0x000000e90300780c */ /* 0x040fe20003f04270 */
[----:B------:R-:W-:Y:S01]  /*9920*/  @P4 STG.E.U16 desc[UR36][R4.64+0x1c0], R136 ;  /* 0x0001c08804004986 */ /* 0x000fe2000c101524 */
[----:B------:R-:W-:Y:S02]  /*9930*/  ISETP.GT.AND P4, PT, R3, 0xe8, PT ;  /* 0x000000e80300780c */ /* 0x000fe40003f84270 */
[----:B------:R-:W-:Y:S01]  /*9940*/  F2FP.BF16.F32.PACK_AB R138, RZ, R138 ;  /* 0x0000008aff8a723e */ /* 0x000fe200000010ff */
[----:B------:R-:W-:Y:S01]  /*9950*/  @P5 STG.E.U16 desc[UR36][R4.64+0x1c2], R137 ;  /* 0x0001c28904005986 */ /* 0x000fe2000c101524 */
[----:B------:R-:W-:-:S02]  /*9960*/  ISETP.GT.AND P5, PT, R0, RZ, P4 ;  /* 0x000000ff0000720c */ /* 0x000fc400027a4270 */
[----:B------:R-:W-:Y:S01]  /*9970*/  F2FP.BF16.F32.PACK_AB R139, RZ, R139 ;  /* 0x0000008bff8b723e */ /* 0x000fe200000010ff */
[----:B------:R-:W-:Y:S01]  /*9980*/  @P1 STG.E.U16 desc[UR36][R6.64+0x1c0], R138 ;  /* 0x0001c08a06001986 */ /* 0x000fe2000c101524 */
[----:B------:R-:W-:Y:S02]  /*9990*/  F2FP.BF16.F32.PACK_AB R140, RZ, R140 ;  /* 0x0000008cff8c723e */ /* 0x000fe400000010ff */
[C---:B------:R-:W-:Y:S01]  /*99a0*/  ISETP.GT.AND P3, PT, R0.reuse, RZ, P0 ;  /* 0x000000ff0000720c */ /* 0x040fe20000764270 */
[----:B------:R-:W-:Y:S01]  /*99b0*/  @P2 STG.E.U16 desc[UR36][R6.64+0x1c2], R139 ;  /* 0x0001c28b06002986 */ /* 0x000fe2000c101524 */
[C---:B------:R-:W-:Y:S02]  /*99c0*/  ISETP.GT.AND P4, PT, R0.reuse, 0x8, P4 ;  /* 0x000000080000780c */ /* 0x040fe40002784270 */
[----:B------:R-:W-:Y:S02]  /*99d0*/  F2FP.BF16.F32.PACK_AB R141, RZ, R141 ;  /* 0x0000008dff8d723e */ /* 0x000fe400000010ff */
[----:B------:R-:W-:Y:S01]  /*99e0*/  F2FP.BF16.F32.PACK_AB R142, RZ, R142 ;  /* 0x0000008eff8e723e */ /* 0x000fe200000010ff */
[----:B------:R-:W-:Y:S01]  /*99f0*/  @P5 STG.E.U16 desc[UR36][R4.64+0x1d0], R140 ;  /* 0x0001d08c04005986 */ /* 0x000fe2000c101524 */
[----:B------:R-:W-:-:S02]  /*9a00*/  ISETP.GT.AND P5, PT, R0, 0x8, P0 ;  /* 0x000000080000780c */ /* 0x000fc400007a4270 */
[----:B------:R-:W-:Y:S02]  /*9a10*/  F2FP.BF16.F32.PACK_AB R143, RZ, R143 ;  /* 0x0000008fff8f723e */ /* 0x000fe400000010ff */
[C---:B------:R-:W-:Y:S01]  /*9a20*/  ISETP.GT.AND P0, PT, R3.reuse, 0xf1, PT ;  /* 0x000000f10300780c */ /* 0x040fe20003f04270 */
[----:B------:R-:W-:Y:S01]  /*9a30*/  @P3 STG.E.U16 desc[UR36][R4.64+0x1d2], R141 ;  /* 0x0001d28d04003986 */ /* 0x000fe2000c101524 */
[----:B------:R-:W-:Y:S02]  /*9a40*/  ISETP.GT.AND P3, PT, R3, 0xf0, PT ;  /* 0x000000f00300780c */ /* 0x000fe40003f64270 */
[----:B------:R-:W-:Y:S01]  /*9a50*/  F2FP.BF16.F32.PACK_AB R144, RZ, R144 ;  /* 0x00000090ff90723e */ /* 0x000fe200000010ff */
[----:B------:R-:W-:Y:S01]  /*9a60*/  @P4 STG.E.U16 desc[UR36][R6.64+0x1d0], R142 ;  /* 0x0001d08e06004986 */ /* 0x000fe2000c101524 */
[C---:B------:R-:W-:Y:S02]  /*9a70*/  ISETP.GT.AND P4, PT, R0.reuse, RZ, P3 ;  /* 0x000000ff0000720c */ /* 0x040fe40001f84270 */
[----:B------:R-:W-:Y:S01]  /*9a80*/  F2FP.BF16.F32.PACK_AB R145, RZ, R145 ;  /* 0x00000091ff91723e */ /* 0x000fe200000010ff */
[----:B------:R-:W-:Y:S01]  /*9a90*/  @P5 STG.E.U16 desc[UR36][R6.64+0x1d2], R143 ;  /* 0x0001d28f06005986 */ /* 0x000fe2000c101524 */
[----:B------:R-:W-:-:S02]  /*9aa0*/  ISETP.GT.AND P5, PT, R0, RZ, P0 ;  /* 0x000000ff0000720c */ /* 0x000fc400007a4270 */
[C---:B------:R-:W-:Y:S02]  /*9ab0*/  ISETP.GT.AND P2, PT, R3.reuse, 0xf8, PT ;  /* 0x000000f80300780c */ /* 0x040fe40003f44270 */
[----:B------:R-:W-:Y:S02]  /*9ac0*/  ISETP.GT.AND P1, PT, R3, 0xf9, PT ;  /* 0x000000f90300780c */ /* 0x000fe40003f24270 */
[C---:B------:R-:W-:Y:S02]  /*9ad0*/  ISETP.GT.AND P3, PT, R0.reuse, 0x8, P3 ;  /* 0x000000080000780c */ /* 0x040fe40001f64270 */
[C---:B------:R-:W-:Y:S01]  /*9ae0*/  ISETP.GT.AND P0, PT, R0.reuse, 0x8, P0 ;  /* 0x000000080000780c */ /* 0x040fe20000704270 */
[----:B------:R-:W-:Y:S01]  /*9af0*/  @P4 STG.E.U16 desc[UR36][R4.64+0x1e0], R144 ;  /* 0x0001e09004004986 */ /* 0x000fe2000c101524 */
[C---:B------:R-:W-:Y:S02]  /*9b00*/  ISETP.GT.AND P4, PT, R0.reuse, RZ, P1 ;  /* 0x000000ff0000720c */ /* 0x040fe40000f84270 */
[----:B------:R-:W-:Y:S01]  /*9b10*/  F2FP.BF16.F32.PACK_AB R146, RZ, R146 ;  /* 0x00000092ff92723e */ /* 0x000fe200000010ff */
[----:B------:R-:W-:Y:S01]  /*9b20*/  @P5 STG.E.U16 desc[UR36][R4.64+0x1e2], R145 ;  /* 0x0001e29104005986 */ /* 0x000fe2000c101524 */
[----:B------:R-:W-:-:S02]  /*9b30*/  ISETP.GT.AND P5, PT, R0, RZ, P2 ;  /* 0x000000ff0000720c */ /* 0x000fc400017a4270 */
[C---:B------:R-:W-:Y:S02]  /*9b40*/  ISETP.GT.AND P2, PT, R0.reuse, 0x8, P2 ;  /* 0x000000080000780c */ /* 0x040fe40001744270 */
[----:B------:R-:W-:Y:S01]  /*9b50*/  F2FP.BF16.F32.PACK_AB R147, RZ, R147 ;  /* 0x00000093ff93723e */ /* 0x000fe200000010ff */
[----:B------:R-:W-:Y:S01]  /*9b60*/  @P3 STG.E.U16 desc[UR36][R6.64+0x1e0], R146 ;  /* 0x0001e09206003986 */ /* 0x000fe2000c101524 */
[----:B------:R-:W-:Y:S02]  /*9b70*/  ISETP.GT.AND P1, PT, R0, 0x8, P1 ;  /* 0x000000080000780c */ /* 0x000fe40000f24270 */
[----:B------:R-:W-:Y:S01]  /*9b80*/  F2FP.BF16.F32.PACK_AB R148, RZ, R148 ;  /* 0x00000094ff94723e */ /* 0x000fe200000010ff */
[----:B------:R-:W-:Y:S01]  /*9b90*/  @P0 STG.E.U16 desc[UR36][R6.64+0x1e2], R147 ;  /* 0x0001e29306000986 */ /* 0x000fe2000c101524 */
[----:B------:R-:W-:Y:S02]  /*9ba0*/  F2FP.BF16.F32.PACK_AB R149, RZ, R149 ;  /* 0x00000095ff95723e */ /* 0x000fe400000010ff */
[----:B------:R-:W-:Y:S01]  /*9bb0*/  F2FP.BF16.F32.PACK_AB R150, RZ, R150 ;  /* 0x00000096ff96723e */ /* 0x000fe200000010ff */
[----:B------:R-:W-:Y:S01]  /*9bc0*/  @P5 STG.E.U16 desc[UR36][R4.64+0x1f0], R148 ;  /* 0x0001f09404005986 */ /* 0x000fe2000c101524 */
[----:B------:R-:W-:-:S03]  /*9bd0*/  F2FP.BF16.F32.PACK_AB R151, RZ, R151 ;  /* 0x00000097ff97723e */ /* 0x000fc600000010ff */
[----:B------:R0:W-:Y:S02]  /*9be0*/  @P4 STG.E.U16 desc[UR36][R4.64+0x1f2], R149 ;  /* 0x0001f29504004986 */ /* 0x0001e4000c101524 */
[----:B0-----:R-:W-:Y:S02]  /*9bf0*/  @P2 IMAD.MOV.U32 R4, RZ, RZ, R6 ;  /* 0x000000ffff042224 */ /* 0x001fe400078e0006 */
[----:B------:R-:W-:-:S05]  /*9c00*/  @P2 IMAD.MOV.U32 R5, RZ, RZ, R7 ;  /* 0x000000ffff052224 */ /* 0x000fca00078e0007 */
[----:B------:R0:W-:Y:S04]  /*9c10*/  @P2 STG.E.U16 desc[UR36][R4.64+0x1f0], R150 ;  /* 0x0001f09604002986 */ /* 0x0001e8000c101524 */
[----:B------:R0:W-:Y:S02]  /*9c20*/  @P1 STG.E.U16 desc[UR36][R6.64+0x1f2], R151 ;  /* 0x0001f29706001986 */ /* 0x0001e4000c101524 */
.L_x_288:
[----:B------:R-:W-:Y:S05]  /*9c30*/  BSYNC B0 ;  /* 0x0000000000007941 */ /* 0x000fea0003800000 */
.L_x_34:
[----:B------:R-:W-:Y:S01]  /*9c40*/  ULDC UR4, c[0x0][0xc] ;  /* 0x0000030000047ab9 */ /* 0x000fe20000000800 */
[----:B------:R-:W-:Y:S01]  /*9c50*/  ULDC UR5, c[0x0][0x10] ;  /* 0x0000040000057ab9 */ /* 0x000fe20000000800 */
[----:B0-----:R-:W0:Y:S01]  /*9c60*/  LDC R3, c[0x0][0x14] ;  /* 0x00000500ff037b82 */ /* 0x001e220000000800 */
[----:B------:R-:W-:Y:S01]  /*9c70*/  UIMAD.WIDE.U32 UR4, UR4, UR5, URZ ;  /* 0x00000005040472a5 */ /* 0x000fe2000f8e003f */
[----:B------:R-:W-:Y:S01]  /*9c80*/  PRMT R0, RZ, 0x7610, R0 ;  /* 0x00007610ff007816 */ /* 0x000fe20000000000 */
[----:B------:R-:W-:Y:S02]  /*9c90*/  IMAD.MOV.U32 R153, RZ, RZ, -0x1 ;  /* 0xffffffffff997424 */ /* 0x000fe400078e00ff */
[----:B------:R-:W-:Y:S02]  /*9ca0*/  IMAD.MOV.U32 R23, RZ, RZ, -0x1 ;  /* 0xffffffffff177424 */ /* 0x000fe400078e00ff */
[----:B0-----:R-:W-:-:S04]  /*9cb0*/  IMAD.WIDE.U32 R16, R3, UR4, R16 ;  /* 0x0000000403107c25 */ /* 0x001fc8000f8e0010 */
[----:B------:R-:W-:Y:S01]  /*9cc0*/  IMAD R3, R3, UR5, RZ ;  /* 0x0000000503037c24 */ /* 0x000fe2000f8e02ff */
[----:B------:R-:W-:Y:S02]  /*9cd0*/  ULDC.64 UR4, c[0x0][0x650] ;  /* 0x0001940000047ab9 */ /* 0x000fe40000000a00 */
[----:B------:R-:W-:Y:S01]  /*9ce0*/  ISETP.GE.U32.AND P0, PT, R16, UR4, PT ;  /* 0x0000000410007c0c */ /* 0x000fe2000bf06070 */
[----:B------:R-:W-:-:S05]  /*9cf0*/  IMAD.IADD R17, R17, 0x1, R3 ;  /* 0x0000000111117824 */ /* 0x000fca00078e0203 */
[----:B------:R-:W-:-:S13]  /*9d00*/  ISETP.GE.U32.AND.EX P0, PT, R17, UR5, PT, P0 ;  /* 0x0000000511007c0c */ /* 0x000fda000bf06100 */
[----:B------:R-:W-:Y:S05]  /*9d10*/  @P0 BRA `(.L_x_289) ;  /* 0x0000000400640947 */ /* 0x000fea0003800000 */
[----:B------:R-:W0:Y:S01]  /*9d20*/  S2R R12, SR_CTAID.X ;  /* 0x00000000000c7919 */ /* 0x000e220000002500 */
[----:B------:R-:W0:Y:S01]  /*9d30*/  LDC.64 R10, c[0x0][0x628] ;  /* 0x00018a00ff0a7b82 */ /* 0x000e220000000a00 */
[----:B------:R-:W-:Y:S01]  /*9d40*/  ULDC UR4, c[0x0][0x150] ;  /* 0x0000540000047ab9 */ /* 0x000fe20000000800 */
[----:B-1234-:R-:W-:Y:S01]  /*9d50*/  IMAD.MOV.U32 R8, RZ, RZ, R16 ;  /* 0x000000ffff087224 */ /* 0x01efe200078e0010 */
[----:B-----5:R-:W1:Y:S01]  /*9d60*/  S2R R24, SR_CTAID.Y ;  /* 0x0000000000187919 */ /* 0x020e620000002600 */
[----:B------:R-:W-:-:S04]  /*9d70*/  IMAD.MOV.U32 R9, RZ, RZ, R17 ;  /* 0x000000ffff097224 */ /* 0x000fc800078e0011 */
[----:B------:R-:W2:Y:S08]  /*9d80*/  LDC R21, c[0x0][0x144] ;  /* 0x00005100ff157b82 */ /* 0x000eb00000000800 */
[----:B------:R-:W3:Y:S08]  /*9d90*/  LDC R0, c[0x0][0x630] ;  /* 0x00018c00ff007b82 */ /* 0x000ef00000000800 */
[----:B------:R-:W4:Y:S01]  /*9da0*/  LDC.64 R14, c[0x0][0x620] ;  /* 0x00018800ff0e7b82 */ /* 0x000f220000000a00 */
[----:B0-----:R-:W-:-:S04]  /*9db0*/  ISETP.NE.U32.AND P0, PT, R10, RZ, PT ;  /* 0x000000ff0a00720c */ /* 0x001fc80003f05070 */
[----:B------:R-:W-:Y:S02]  /*9dc0*/  ISETP.NE.AND.EX P0, PT, R11, RZ, PT, P0 ;  /* 0x000000ff0b00720c */ /* 0x000fe40003f05300 */
[----:B------:R-:W-:-:S05]  /*9dd0*/  I2FP.F32.U32 R3, R12 ;  /* 0x0000000c00037245 */ /* 0x000fca0000201000 */
[----:B------:R-:W-:-:S04]  /*9de0*/  FMUL R3, R3, UR4 ;  /* 0x0000000403037c20 */ /* 0x000fc80008400000 */
[----:B------:R0:W0:Y:S02]  /*9df0*/  F2I.U32.TRUNC.NTZ R20, R3 ;  /* 0x0000000300147305 */ /* 0x000024000020f000 */
[----:B-123--:R-:W-:Y:S05]  /*9e00*/  @!P0 BRA `(.L_x_290) ;  /* 0x0000000000288947 */ /* 0x00efea0003800000 */
[----:B0-----:R-:W0:Y:S02]  /*9e10*/  LDC R3, c[0x0][0x634] ;  /* 0x00018d00ff037b82 */ /* 0x001e240000000800 */
        /* <DEDUP_REMOVED lines=9> */
.L_x_290:
[----:B------:R-:W1:Y:S01]  /*9eb0*/  LDC.64 R28, c[0x0][0x640] ;  /* 0x00019000ff1c7b82 */ /* 0x000e620000000a00 */
[-CC-:B------:R-:W-:Y:S01]  /*9ec0*/  SHF.R.U64 R23, R8, R0.reuse, R9.reuse ;  /* 0x0000000008177219 */ /* 0x180fe20000001209 */
[----:B0-----:R-:W-:Y:S01]  /*9ed0*/  IMAD.MOV R20, RZ, RZ, -R20 ;  /* 0x000000ffff147224 */ /* 0x001fe200078e0a14 */
[----:B------:R-:W-:Y:S01]  /*9ee0*/  SHF.R.U32.HI R0, RZ, R0, R9 ;  /* 0x00000000ff007219 */ /* 0x000fe20000011609 */
[----:B------:R-:W-:Y:S01]  /*9ef0*/  ULDC UR4, c[0x0][0x154] ;  /* 0x0000550000047ab9 */ /* 0x000fe20000000800 */
[----:B------:R-:W-:Y:S01]  /*9f00*/  IADD3 R3, P0, RZ, -R23, RZ ;  /* 0x80000017ff037210 */ /* 0x000fe20007f1e0ff */
[----:B------:R-:W-:Y:S02]  /*9f10*/  IMAD R21, R21, R20, R12 ;  /* 0x0000001415157224 */ /* 0x000fe400078e020c */
[----:B------:R-:W0:Y:S01]  /*9f20*/  LDC R6, c[0x0][0x618] ;  /* 0x00018600ff067b82 */ /* 0x000e220000000800 */
[----:B------:R-:W-:Y:S02]  /*9f30*/  IMAD.MOV.U32 R7, RZ, RZ, 0x1 ;  /* 0x00000001ff077424 */ /* 0x000fe400078e00ff */
[----:B------:R-:W-:-:S04]  /*9f40*/  IMAD.X R5, RZ, RZ, ~R0, P0 ;  /* 0x000000ffff057224 */ /* 0x000fc800000e0e00 */
[-C--:B----4-:R-:W-:Y:S01]  /*9f50*/  IMAD R0, R5, R14.reuse, RZ ;  /* 0x0000000e05007224 */ /* 0x090fe200078e02ff */
[----:B------:R-:W2:Y:S01]  /*9f60*/  LDC R8, c[0x0][0x608] ;  /* 0x00018200ff087b82 */ /* 0x000ea20000000800 */
[----:B------:R-:W-:-:S04]  /*9f70*/  IMAD.WIDE.U32 R4, R3, R14, R16 ;  /* 0x0000000e03047225 */ /* 0x000fc800078e0010 */
[----:B------:R-:W-:Y:S01]  /*9f80*/  IMAD R3, R3, R15, R0 ;  /* 0x0000000f03037224 */ /* 0x000fe200078e0200 */
[----:B------:R-:W-:Y:S02]  /*9f90*/  I2FP.F32.U32 R0, R24 ;  /* 0x0000001800007245 */ /* 0x000fe40000201000 */
[----:B------:R-:W3:Y:S01]  /*9fa0*/  LDC R26, c[0x0][0x658] ;  /* 0x00019600ff1a7b82 */ /* 0x000ee20000000800 */
[----:B------:R-:W-:Y:S01]  /*9fb0*/  IMAD.IADD R3, R5, 0x1, R3 ;  /* 0x0000000105037824 */ /* 0x000fe200078e0203 */
[----:B-1----:R-:W-:Y:S01]  /*9fc0*/  ISETP.NE.U32.AND P0, PT, R28, RZ, PT ;  /* 0x000000ff1c00720c */ /* 0x002fe20003f05070 */
[----:B------:R-:W-:Y:S01]  /*9fd0*/  FMUL R0, R0, UR4 ;  /* 0x0000000400007c20 */ /* 0x000fe20008400000 */
[----:B------:R-:W-:Y:S02]  /*9fe0*/  IMAD.MOV.U32 R5, RZ, RZ, -0x1 ;  /* 0xffffffffff057424 */ /* 0x000fe400078e00ff */
[----:B------:R-:W-:Y:S01]  /*9ff0*/  ISETP.NE.AND.EX P0, PT, R29, RZ, PT, P0 ;  /* 0x000000ff1d00720c */ /* 0x000fe20003f05300 */
[----:B------:R1:W4:Y:S01]  /*a000*/  F2I.U32.TRUNC.NTZ R13, R0 ;  /* 0x00000000000d7305 */ /* 0x000322000020f000 */
[----:B------:R-:W1:Y:S01]  /*a010*/  LDC R15, c[0x0][0x148] ;  /* 0x00005200ff0f7b82 */ /* 0x000e620000000800 */
[----:B0-----:R-:W-:-:S02]  /*a020*/  SHF.R.U64 R12, R4, R6, R3 ;  /* 0x00000006040c7219 */ /* 0x001fc40000001203 */
[----:B------:R-:W-:-:S05]  /*a030*/  SHF.R.U32.HI R3, RZ, R6, R3 ;  /* 0x00000006ff037219 */ /* 0x000fca0000011603 */
[----:B------:R-:W0:Y:S01]  /*a040*/  LDC R20, c[0x0][0x600] ;  /* 0x00018000ff147b82 */ /* 0x000e220000000800 */
[-CC-:B--2---:R-:W-:Y:S02]  /*a050*/  SHF.R.U64 R10, R12, R8.reuse, R3.reuse ;  /* 0x000000080c0a7219 */ /* 0x184fe40000001203 */
[----:B------:R-:W-:-:S05]  /*a060*/  SHF.R.U32.HI R3, RZ, R8, R3 ;  /* 0x00000008ff037219 */ /* 0x000fca0000011603 */
[----:B------:R-:W2:Y:S01]  /*a070*/  LDC R27, c[0x0][0x648] ;  /* 0x00019200ff1b7b82 */ /* 0x000ea20000000800 */
[-C--:B---3--:R-:W-:Y:S02]  /*a080*/  SHF.L.U32 R4, R5, R26.reuse, RZ ;  /* 0x0000001a05047219 */ /* 0x088fe400000006ff */
[--C-:B------:R-:W-:Y:S02]  /*a090*/  SHF.R.U64 R14, R10, R26, R3.reuse ;  /* 0x0000001a0a0e7219 */ /* 0x100fe40000001203 */
[----:B------:R-:W-:Y:S02]  /*a0a0*/  LOP3.LUT R25, RZ, R4, RZ, 0x33, !PT ;  /* 0x00000004ff197212 */ /* 0x000fe400078e33ff */
[-C--:B------:R-:W-:Y:S01]  /*a0b0*/  SHF.R.U32.HI R5, RZ, R26.reuse, R3 ;  /* 0x0000001aff057219 */ /* 0x080fe20000011603 */
[----:B------:R-:W3:Y:S01]  /*a0c0*/  LDC R30, c[0x0][0x638] ;  /* 0x00018e00ff1e7b82 */ /* 0x000ee20000000800 */
[----:B------:R-:W-:Y:S01]  /*a0d0*/  SHF.L.U32 R154, R7, R26, RZ ;  /* 0x0000001a079a7219 */ /* 0x000fe200000006ff */
[----:B------:R-:W-:-:S06]  /*a0e0*/  IMAD.MOV.U32 R4, RZ, RZ, R14 ;  /* 0x000000ffff047224 */ /* 0x000fcc00078e000e */
[----:B------:R-:W0:Y:S01]  /*a0f0*/  LDC R31, c[0x0][0x610] ;  /* 0x00018400ff1f7b82 */ /* 0x000e220000000800 */
[----:B----4-:R-:W-:Y:S05]  /*a100*/  @!P0 BRA `(.L_x_291) ;  /* 0x0000000000288947 */ /* 0x010fea0003800000 */
        /* <DEDUP_REMOVED lines=10> */
.L_x_291:
[----:B------:R-:W-:Y:S01]  /*a1b0*/  ISETP.NE.AND P0, PT, R2, 0x1, PT ;  /* 0x000000010200780c */ /* 0x000fe20003f05270 */
[----:B0-----:R-:W-:Y:S01]  /*a1c0*/  VIADD R7, R20, 0xffffffff ;  /* 0xffffffff14077836 */ /* 0x001fe20000000000 */
[----:B-12---:R-:W-:Y:S01]  /*a1d0*/  SHF.R.U64 R0, R4, R27, R5 ;  /* 0x0000001b04007219 */ /* 0x006fe20000001205 */
[----:B------:R-:W-:Y:S01]  /*a1e0*/  IMAD.MOV R13, RZ, RZ, -R13 ;  /* 0x000000ffff0d7224 */ /* 0x000fe200078e0a0d */
[----:B------:R-:W-:Y:S01]  /*a1f0*/  LOP3.LUT R5, R10, R25, RZ, 0xc0, !PT ;  /* 0x000000190a057212 */ /* 0x000fe200078ec0ff */
[----:B------:R-:W-:Y:S02]  /*a200*/  IMAD.MOV.U32 R4, RZ, RZ, 0x1 ;  /* 0x00000001ff047424 */ /* 0x000fe400078e00ff */
[----:B------:R-:W-:Y:S02]  /*a210*/  IMAD.MOV R3, RZ, RZ, -R0 ;  /* 0x000000ffff037224 */ /* 0x000fe400078e0a00 */
[----:B------:R-:W-:Y:S01]  /*a220*/  IMAD R154, R154, R0, R5 ;  /* 0x000000009a9a7224 */ /* 0x000fe200078e0205 */
[----:B------:R-:W-:Y:S01]  /*a230*/  LOP3.LUT R5, R12, R7, RZ, 0xc0, !PT ;  /* 0x000000070c057212 */ /* 0x000fe200078ec0ff */
[----:B---3--:R-:W-:-:S02]  /*a240*/  IMAD R0, R3, R30, R14 ;  /* 0x0000001e03007224 */ /* 0x008fc400078e020e */
[----:B------:R-:W-:Y:S02]  /*a250*/  @P0 IMAD R21, R15, R13, R24 ;  /* 0x0000000d0f150224 */ /* 0x000fe400078e0218 */
[----:B------:R-:W-:Y:S01]  /*a260*/  IMAD R3, R0, R20, R5 ;  /* 0x0000001400037224 */ /* 0x000fe200078e0205 */
[----:B------:R-:W-:Y:S01]  /*a270*/  PRMT R0, R4, 0x7610, R0 ;  /* 0x0000761004007816 */ /* 0x000fe20000000000 */
[----:B------:R-:W-:-:S05]  /*a280*/  IMAD R154, R154, R31, R21 ;  /* 0x0000001f9a9a7224 */ /* 0x000fca00078e0215 */
[----:B------:R-:W-:Y:S02]  /*a290*/  SEL R153, R3, R154, !P0 ;  /* 0x0000009a03997207 */ /* 0x000fe40004000000 */
[----:B------:R-:W-:-:S07]  /*a2a0*/  SEL R154, R154, R3, !P0 ;  /* 0x000000039a9a7207 */ /* 0x000fce0004000000 */
.L_x_289:
[----:B------:R-:W-:-:S13]  /*a2b0*/  LOP3.LUT P0, RZ, R0, 0xff, RZ, 0xc0, !PT ;  /* 0x000000ff00ff7812 */ /* 0x000fda000780c0ff */
[----:B------:R-:W-:Y:S05]  /*a2c0*/  @P0 BRA `(.L_x_292) ;  /* 0xffffff6c00c40947 */ /* 0x000fea000383ffff */
[----:B------:R-:W-:Y:S05]  /*a2d0*/  EXIT ;  /* 0x000000000000794d */ /* 0x000fea0003800000 */
.L_x_7:
[----:B0-----:R-:W-:Y:S01]  /*a2e0*/  ULDC.64 UR4, c[0x0][0x650] ;  /* 0x0001940000047ab9 */ /* 0x001fe20000000a00 */
        /* <DEDUP_REMOVED lines=25> */
.L_x_294:
[----:B------:R-:W0:Y:S01]  /*a480*/  LDC.64 R28, c[0x0][0x640] ;  /* 0x00019000ff1c7b82 */ /* 0x000e220000000a00 */
[-CC-:B------:R-:W-:Y:S01]  /*a490*/  SHF.R.U64 R22, R12, R6.reuse, R13.reuse ;  /* 0x000000060c167219 */ /* 0x180fe2000000120d */
[----:B------:R-:W-:Y:S01]  /*a4a0*/  IMAD.MOV.U32 R30, RZ, RZ, 0x1 ;  /* 0x00000001ff1e7424 */ /* 0x000fe200078e00ff */
[----:B------:R-:W-:Y:S02]  /*a4b0*/  SHF.R.U32.HI R6, RZ, R6, R13 ;  /* 0x00000006ff067219 */ /* 0x000fe4000001160d */
        /* <DEDUP_REMOVED lines=8> */
[----:B------:R-:W-:Y:S01]  /*a540*/  IMAD.IADD R9, R9, 0x1, R11 ;  /* 0x0000000109097824 */ /* 0x000fe200078e020b */
[----:B0-----:R-:W-:-:S04]  /*a550*/  ISETP.NE.U32.AND P0, PT, R28, RZ, PT ;  /* 0x000000ff1c00720c */ /* 0x001fc80003f05070 */
[----:B------:R-:W-:Y:S02]  /*a560*/  ISETP.NE.AND.EX P0, PT, R29, RZ, PT, P0 ;  /* 0x000000ff1d00720c */ /* 0x000fe40003f05300 */
[----:B------:R-:W0:Y:S01]  /*a570*/  LDC R20, c[0x0][0x600] ;  /* 0x00018000ff147b82 */ /* 0x000e220000000800 */
[-CC-:B-1----:R-:W-:Y:S01]  /*a580*/  SHF.R.U64 R14, R8, R10.reuse, R9.reuse ;  /* 0x0000000a080e7219 */ /* 0x182fe20000001209 */
[----:B------:R-:W-:Y:S01]  /*a590*/  IMAD.MOV.U32 R8, RZ, RZ, -0x1 ;  /* 0xffffffffff087424 */ /* 0x000fe200078e00ff */
[----:B------:R-:W-:-:S05]  /*a5a0*/  SHF.R.U32.HI R9, RZ, R10, R9 ;  /* 0x0000000aff097219 */ /* 0x000fca0000011609 */
[----:B------:R-:W1:Y:S01]  /*a5b0*/  LDC R26, c[0x0][0x648] ;  /* 0x00019200ff1a7b82 */ /* 0x000e620000000800 */
[-CC-:B--2---:R-:W-:Y:S02]  /*a5c0*/  SHF.R.U64 R21, R14, R12.reuse, R9.reuse ;  /* 0x0000000c0e157219 */ /* 0x184fe40000001209 */
[----:B------:R-:W-:-:S05]  /*a5d0*/  SHF.R.U32.HI R6, RZ, R12, R9 ;  /* 0x0000000cff067219 */ /* 0x000fca0000011609 */
[----:B------:R-:W2:Y:S01]  /*a5e0*/  LDC R27, c[0x0][0x638] ;  /* 0x00018e00ff1b7b82 */ /* 0x000ea20000000800 */
[-C--:B---3--:R-:W-:Y:S02]  /*a5f0*/  SHF.L.U32 R8, R8, R25.reuse, RZ ;  /* 0x0000001908087219 */ /* 0x088fe400000006ff */
[-CC-:B------:R-:W-:Y:S02]  /*a600*/  SHF.R.U64 R23, R21, R25.reuse, R6.reuse ;  /* 0x0000001915177219 */ /* 0x180fe40000001206 */
[----:B------:R-:W-:Y:S02]  /*a610*/  LOP3.LUT R32, RZ, R8, RZ, 0x33, !PT ;  /* 0x00000008ff207212 */ /* 0x000fe400078e33ff */
[----:B------:R-:W-:Y:S01]  /*a620*/  SHF.R.U32.HI R9, RZ, R25, R6 ;  /* 0x00000019ff097219 */ /* 0x000fe20000011606 */
[----:B------:R-:W3:Y:S01]  /*a630*/  LDC R31, c[0x0][0x610] ;  /* 0x00018400ff1f7b82 */ /* 0x000ee20000000800 */
[----:B------:R-:W-:Y:S01]  /*a640*/  IMAD.MOV.U32 R8, RZ, RZ, R23 ;  /* 0x000000ffff087224 */ /* 0x000fe200078e0017 */
[----:B------:R-:W-:Y:S06]  /*a650*/  @!P0 BRA `(.L_x_295) ;  /* 0x0000000000288947 */ /* 0x000fec0003800000 */
        /* <DEDUP_REMOVED lines=10> */
.L_x_295:
[----:B------:R-:W-:Y:S02]  /*a700*/  ISETP.NE.AND P0, PT, R2, 0x1, PT ;  /* 0x000000010200780c */ /* 0x000fe40003f05270 */
[----:B-1----:R-:W-:Y:S01]  /*a710*/  SHF.R.U64 R6, R8, R26, R9 ;  /* 0x0000001a08067219 */ /* 0x002fe20000001209 */
[----:B0-----:R-:W-:Y:S01]  /*a720*/  VIADD R9, R20, 0xffffffff ;  /* 0xffffffff14097836 */ /* 0x001fe20000000000 */
[----:B------:R-:W-:Y:S02]  /*a730*/  SHF.L.U32 R30, R30, R25, RZ ;  /* 0x000000191e1e7219 */ /* 0x000fe400000006ff */
[----:B------:R-:W-:Y:S01]  /*a740*/  LOP3.LUT R5, R21, R32, RZ, 0xc0, !PT ;  /* 0x0000002015057212 */ /* 0x000fe200078ec0ff */
[----:B------:R-:W-:-:S04]  /*a750*/  IMAD.MOV R8, RZ, RZ, -R6 ;  /* 0x000000ffff087224 */ /* 0x000fc800078e0a06 */
[----:B------:R-:W-:Y:S01]  /*a760*/  IMAD R6, R30, R6, R5 ;  /* 0x000000061e067224 */ /* 0x000fe200078e0205 */
[----:B------:R-:W-:Y:S01]  /*a770*/  LOP3.LUT R5, R14, R9, RZ, 0xc0, !PT ;  /* 0x000000090e057212 */ /* 0x000fe200078ec0ff */
[----:B------:R-:W-:Y:S02]  /*a780*/  @P0 IMAD R3, R7, R24, R4 ;  /* 0x0000001807030224 */ /* 0x000fe400078e0204 */
[----:B--2---:R-:W-:Y:S02]  /*a790*/  IMAD R4, R8, R27, R23 ;  /* 0x0000001b08047224 */ /* 0x004fe400078e0217 */
[----:B---3--:R-:W-:Y:S02]  /*a7a0*/  IMAD R3, R6, R31, R3 ;  /* 0x0000001f06037224 */ /* 0x008fe400078e0203 */
[----:B------:R-:W-:Y:S02]  /*a7b0*/  IMAD R4, R4, R20, R5 ;  /* 0x0000001404047224 */ /* 0x000fe400078e0205 */
[----:B------:R-:W-:-:S02]  /*a7c0*/  IMAD.MOV.U32 R8, RZ, RZ, 0x1 ;  /* 0x00000001ff087424 */ /* 0x000fc400078e00ff */
[----:B------:R-:W-:Y:S01]  /*a7d0*/  IMAD.MOV.U32 R6, RZ, RZ, R22 ;  /* 0x000000ffff067224 */ /* 0x000fe200078e0016 */
[----:B------:R-:W-:Y:S02]  /*a7e0*/  SEL R21, R4, R3, !P0 ;  /* 0x0000000304157207 */ /* 0x000fe40004000000 */
[----:B------:R-:W-:-:S07]  /*a7f0*/  SEL R20, R3, R4, !P0 ;  /* 0x0000000403147207 */ /* 0x000fce0004000000 */
.L_x_293:
[----:B------:R-:W-:-:S08]  /*a800*/  NOP ;  /* 0x0000000000007918 */ /* 0x000fd00000000000 */
[----:B------:R-:W0:-:S00]  /*a810*/  USETMAXREG.DEALLOC.CTAPOOL 0x28 ;  /* 0x00000028000079c8 */ /* 0x000e0000080e0500 */
[----:B0-----:R-:W-:-:S13]  /*a820*/  ISETP.NE.AND P0, PT, R0, RZ, PT ;  /* 0x000000ff0000720c */ /* 0x001fda0003f05270 */
[----:B------:R-:W-:Y:S05]  /*a830*/  @P0 EXIT ;  /* 0x000000000000094d */ /* 0x000fea0003800000 */
[----:B------:R-:W-:Y:S01]  /*a840*/  LOP3.LUT P0, RZ, R8, 0xff, RZ, 0xc0, !PT ;  /* 0x000000ff08ff7812 */ /* 0x000fe2000780c0ff */
[----:B------:R-:W-:Y:S02]  /*a850*/  IMAD.MOV.U32 R0, RZ, RZ, 0x1 ;  /* 0x00000001ff007424 */ /* 0x000fe400078e00ff */
[----:B------:R-:W-:-:S10]  /*a860*/  IMAD.MOV.U32 R3, RZ, RZ, RZ ;  /* 0x000000ffff037224 */ /* 0x000fd400078e00ff */
[----:B------:R-:W-:Y:S05]  /*a870*/  @!P0 BRA `(.L_x_296) ;  /* 0x0000000c00408947 */ /* 0x000fea0003800000 */
[----:B------:R-:W0:Y:S01]  /*a880*/  LDC R0, c[0x0][0x28c] ;  /* 0x0000a300ff007b82 */ /* 0x000e220000000800 */
[----:B------:R-:W1:Y:S01]  /*a890*/  S2R R9, SR_CgaCtaId ;  /* 0x0000000000097919 */ /* 0x000e620000008800 */
[----:B------:R-:W-:Y:S01]  /*a8a0*/  ULDC UR5, c[0x0][0x600] ;  /* 0x0001800000057ab9 */ /* 0x000fe20000000800 */
[----:B------:R-:W-:Y:S01]  /*a8b0*/  ULDC UR4, c[0x0][0xc] ;  /* 0x0000030000047ab9 */ /* 0x000fe20000000800 */
[----:B------:R-:W-:Y:S01]  /*a8c0*/  UIADD3 UR16, UR5, -0x1, URZ ;  /* 0xffffffff05107890 */ /* 0x000fe2000fffe03f */
[----:B------:R-:W-:Y:S01]  /*a8d0*/  BSSY B0, `(.L_x_296) ;  /* 0x00000ca000007945 */ /* 0x000fe20003800000 */
[----:B------:R-:W-:Y:S01]  /*a8e0*/  ULDC UR6, c[0x0][0x658] ;  /* 0x0001960000067ab9 */ /* 0x000fe20000000800 */
[----:B------:R-:W-:Y:S01]  /*a8f0*/  ULDC UR5, c[0x0][0x10] ;  /* 0x0000040000057ab9 */ /* 0x000fe20000000800 */
[----:B------:R-:W-:Y:S01]  /*a900*/  UMOV UR7, 0xffffffff ;  /* 0xffffffff00077882 */ /* 0x000fe20000000000 */
[----:B------:R-:W-:Y:S01]  /*a910*/  UMOV UR8, 0x1 ;  /* 0x0000000100087882 */ /* 0x000fe20000000000 */
[----:B------:R-:W-:Y:S01]  /*a920*/  UIMAD.WIDE.U32 UR4, UR4, UR5, URZ ;  /* 0x00000005040472a5 */ /* 0x000fe2000f8e003f */
[----:B------:R-:W-:Y:S01]  /*a930*/  IMAD.MOV.U32 R11, RZ, RZ, 0x1 ;  /* 0x00000001ff0b7424 */ /* 0x000fe200078e00ff */
[----:B------:R-:W-:Y:S01]  /*a940*/  USHF.L.U32 UR7, UR7, UR6, URZ ;  /* 0x0000000607077299 */ /* 0x000fe2000800063f */
[----:B------:R-:W-:Y:S01]  /*a950*/  LOP3.LUT R8, R19, 0x2, RZ, 0xfc, !PT ;  /* 0x0000000213087812 */ /* 0x000fe200078efcff */
[----:B------:R-:W-:-:S02]  /*a960*/  USHF.L.U32 UR18, UR8, UR6, URZ ;  /* 0x0000000608127299 */ /* 0x000fc4000800063f */
[----:B------:R-:W-:Y:S01]  /*a970*/  ULOP3.LUT UR17, URZ, UR7, URZ, 0x33, !UPT ;  /* 0x000000073f117292 */ /* 0x000fe2000f8e333f */
[----:B------:R-:W-:Y:S01]  /*a980*/  ULDC UR6, c[0x0][0x14] ;  /* 0x0000050000067ab9 */ /* 0x000fe20000000800 */
[----:B------:R-:W-:Y:S01]  /*a990*/  ULDC.64 UR22, c[0x0][0x198] ;  /* 0x0000660000167ab9 */ /* 0x000fe20000000a00 */
[----:B------:R-:W-:Y:S02]  /*a9a0*/  UIMAD.WIDE.U32 UR20, UR4, UR6, URZ ;  /* 0x00000006041472a5 */ /* 0x000fe4000f8e003f */
[----:B------:R-:W-:Y:S01]  /*a9b0*/  UIMAD UR13, UR5, UR6, URZ ;  /* 0x00000006050d72a4 */ /* 0x000fe2000f8e023f */
[----:B0-----:R-:W-:-:S03]  /*a9c0*/  VIADD R0, R0, 0x3f ;  /* 0x0000003f00007836 */ /* 0x001fc60000000000 */
[----:B------:R-:W-:Y:S02]  /*a9d0*/  UIADD3 UR13, UR21, UR13, URZ ;  /* 0x0000000d150d7290 */ /* 0x000fe4000fffe03f */
[----:B------:R-:W-:-:S04]  /*a9e0*/  SHF.R.S32.HI R3, RZ, 0x1f, R0 ;  /* 0x0000001fff037819 */ /* 0x000fc80000011400 */
[----:B------:R-:W-:Y:S01]  /*a9f0*/  LEA.HI R10, R3, R0, RZ, 0x6 ;  /* 0x00000000030a7211 */ /* 0x000fe200078f30ff */
[C---:B-1----:R-:W-:Y:S02]  /*aa00*/  IMAD.SHL.U32 R12, R9.reuse, 0x80, RZ ;  /* 0x00000080090c7824 */ /* 0x042fe400078e00ff */
[----:B------:R-:W-:Y:S01]  /*aa10*/  IMAD.MOV.U32 R0, RZ, RZ, 0x1 ;  /* 0x00000001ff007424 */ /* 0x000fe200078e00ff */
[----:B------:R-:W-:Y:S01]  /*aa20*/  SHF.R.S32.HI R10, RZ, 0x6, R10 ;  /* 0x00000006ff0a7819 */ /* 0x000fe2000001140a */
[----:B------:R-:W-:Y:S01]  /*aa30*/  IMAD.MOV.U32 R3, RZ, RZ, RZ ;  /* 0x000000ffff037224 */ /* 0x000fe200078e00ff */
[----:B------:R-:W-:Y:S01]  /*aa40*/  LOP3.LUT R12, R12, 0x80, RZ, 0xc0, !PT ;  /* 0x000000800c0c7812 */ /* 0x000fe200078ec0ff */
[----:B------:R-:W-:Y:S02]  /*aa50*/  IMAD.SHL.U32 R9, R9, 0x2000, RZ ;  /* 0x0000200009097824 */ /* 0x000fe400078e00ff */
[----:B------:R-:W-:-:S07]  /*aa60*/  VIADD R13, R10, 0x1 ;  /* 0x000000010a0d7836 */ /* 0x000fce0000000000 */
.L_x_307:
[----:B------:R-:W-:-:S03]  /*aa70*/  UMOV UR4, 0xffffffff ;  /* 0xffffffff00047882 */ /* 0x000fc60000000000 */
[----:B------:R-:W-:Y:S05]  /*aa80*/  BRA.DIV UR4, `(.L_x_297) ;  /* 0x0000000e04807947 */ /* 0x000fea000b800000 */
[----:B------:R-:W-:-:S13]  /*aa90*/  ELECT P6, URZ, PT ;  /* 0x00000000003f782f */ /* 0x000fda00038c0000 */
.L_x_317:
[----:B------:R-:W0:Y:S01]  /*aaa0*/  LDC R4, c[0x0][0x28c] ;  /* 0x0000a300ff047b82 */ /* 0x000e220000000800 */
[----:B------:R-:W-:Y:S01]  /*aab0*/  BSSY B1, `(.L_x_298) ;  /* 0x0000038000017945 */ /* 0x000fe20003800000 */
[----:B0-----:R-:W-:-:S13]  /*aac0*/  ISETP.LT.OR P6, PT, R4, 0x1, !P6 ;  /* 0x000000010400780c */ /* 0x001fda00077c1670 */
[----:B------:R-:W-:Y:S05]  /*aad0*/  @P6 BRA `(.L_x_299) ;  /* 0x0000000000d46947 */ /* 0x000fea0003800000 */
[----:B------:R-:W-:Y:S02]  /*aae0*/  IMAD R21, R21, 0x100, R12 ;  /* 0x0000010015157824 */ /* 0x000fe400078e020c */
[----:B------:R-:W-:Y:S02]  /*aaf0*/  IMAD.SHL.U32 R20, R20, 0x80, RZ ;  /* 0x0000008014147824 */ /* 0x000fe400078e00ff */
[----:B------:R-:W-:Y:S02]  /*ab00*/  IMAD.MOV.U32 R24, RZ, RZ, RZ ;  /* 0x000000ffff187224 */ /* 0x000fe400078e00ff */
[----:B------:R-:W-:Y:S02]  /*ab10*/  IMAD.MOV.U32 R4, RZ, RZ, R13 ;  /* 0x000000ffff047224 */ /* 0x000fe400078e000d */
[----:B------:R-:W-:Y:S02]  /*ab20*/  IMAD.MOV.U32 R5, RZ, RZ, R0 ;  /* 0x000000ffff057224 */ /* 0x000fe400078e0000 */
[----:B------:R-:W-:-:S07]  /*ab30*/  IMAD.MOV.U32 R7, RZ, RZ, R3 ;  /* 0x000000ffff077224 */ /* 0x000fce00078e0003 */
.L_x_302:
[----:B------:R-:W0:Y:S01]  /*ab40*/  S2R R15, SR_CgaCtaId ;  /* 0x00000000000f7919 */ /* 0x000e220000008800 */
[----:B------:R-:W-:Y:S02]  /*ab50*/  MOV R14, 0x400 ;  /* 0x00000400000e7802 */ /* 0x000fe40000000f00 */
[----:B------:R-:W-:Y:S02]  /*ab60*/  LOP3.LUT P1, RZ, R18, 0x7f, RZ, 0xc0, !PT ;  /* 0x0000007f12ff7812 */ /* 0x000fe4000782c0ff */
[----:B0-----:R-:W-:Y:S02]  /*ab70*/  LEA R22, R15, R14, 0x18 ;  /* 0x0000000e0f167211 */ /* 0x001fe400078ec0ff */
[----:B------:R-:W-:-:S09]  /*ab80*/  SHF.L.U32 R14, R5, 0x1f, RZ ;  /* 0x0000001f050e7819 */ /* 0x000fd200000006ff */
[----:B------:R-:W0:Y:S01]  /*ab90*/  @!P1 LDC R15, c[0x0][0x500] ;  /* 0x00014000ff0f9b82 */ /* 0x000e220000000800 */
[----:B------:R-:W-:-:S04]  /*aba0*/  IMAD R23, R7, 0x8, R22 ;  /* 0x0000000807177824 */ /* 0x000fc800078e0216 */
[----:B------:R-:W1:Y:S02]  /*abb0*/  SYNCS.PHASECHK.TRANS64.TRYWAIT P0, [R23+URZ+0x18], R14 ;  /* 0x0000180e170075a7 */ /* 0x000e64000800017f */
[----:B-1----:R-:W-:Y:S05]  /*abc0*/  @!P0 BRA `(.L_x_300) ;  /* 0x0000000c00508947 */ /* 0x002fea0003800000 */
.L_x_318:
[----:B-1----:R-:W-:Y:S01]  /*abd0*/  PRMT R14, R8, 0x9910, RZ ;  /* 0x00009910080e7816 */ /* 0x002fe200000000ff */
[----:B0-----:R0:W-:Y:S03]  /*abe0*/  @!P1 SYNCS.ARRIVE.TRANS64 RZ, [R23+URZ], R15 ;  /* 0x0000000f17ff99a7 */ /* 0x0011e6000800003f */
[----:B------:R-:W-:-:S13]  /*abf0*/  ISETP.NE.AND P0, PT, R14, 0x2, PT ;  /* 0x000000020e00780c */ /* 0x000fda0003f05270 */
[----:B0-----:R-:W-:Y:S05]  /*ac00*/  @P0 BRA `(.L_x_301) ;  /* 0x0000000000040947 */ /* 0x001fea0003800000 */
[----:B------:R-:W-:Y:S01]  /*ac10*/  BPT.TRAP 0x1 ;  /* 0x000000040000795c */ /* 0x000fe20000300000 */
.L_x_301:
[----:B------:R-:W-:Y:S01]  /*ac20*/  IMAD.SHL.U32 R14, R7, 0x4000, RZ ;  /* 0x00004000070e7824 */ /* 0x000fe200078e00ff */
[----:B------:R-:W-:Y:S01]  /*ac30*/  R2UR UR9, R23 ;  /* 0x00000000170972ca */ /* 0x000fe200000e0000 */
[----:B------:R-:W-:Y:S01]  /*ac40*/  VIADD R4, R4, 0xffffffff ;  /* 0xffffffff04047836 */ /* 0x000fe20000000000 */
[----:B------:R-:W-:Y:S01]  /*ac50*/  R2UR UR11, R20 ;  /* 0x00000000140b72ca */ /* 0x000fe200000e0000 */
[----:B------:R-:W-:Y:S01]  /*ac60*/  UIADD3 UR4, UP0, UR22, 0xf0, URZ ;  /* 0x000000f016047890 */ /* 0x000fe2000ff1e03f */
[----:B------:R-:W-:Y:S01]  /*ac70*/  LOP3.LUT R15, R14, 0x2000, R9, 0xf8, !PT ;  /* 0x000020000e0f7812 */ /* 0x000fe200078ef809 */
[----:B------:R-:W-:Y:S01]  /*ac80*/  UIADD3 UR24, UP1, UR22, 0x1f0, URZ ;  /* 0x000001f016187890 */ /* 0x000fe2000ff3e03f */
[----:B------:R-:W-:Y:S01]  /*ac90*/  IADD3 R14, R22, 0x100, R14 ;  /* 0x00000100160e7810 */ /* 0x000fe20007ffe00e */
[----:B------:R-:W-:Y:S01]  /*aca0*/  UIADD3.X UR5, URZ, UR23, URZ, UP0, !UPT ;  /* 0x000000173f057290 */ /* 0x000fe200087fe43f */
[----:B------:R-:W-:Y:S01]  /*acb0*/  R2UR UR10, R24 ;  /* 0x00000000180a72ca */ /* 0x000fe200000e0000 */
[----:B------:R-:W-:Y:S01]  /*acc0*/  IMAD R15, R15, 0x2, R22 ;  /* 0x000000020f0f7824 */ /* 0x000fe200078e0216 */
[----:B------:R-:W-:Y:S01]  /*acd0*/  R2UR UR14, R14 ;  /* 0x000000000e0e72ca */ /* 0x000fe200000e0000 */
[----:B------:R-:W-:Y:S01]  /*ace0*/  VIADD R7, R7, 0x1 ;  /* 0x0000000107077836 */ /* 0x000fe20000000000 */
[----:B------:R-:W-:Y:S01]  /*acf0*/  R2UR UR12, R6 ;  /* 0x00000000060c72ca */ /* 0x000fe200000e0000 */
[----:B------:R-:W-:Y:S01]  /*ad00*/  UIADD3.X UR25, URZ, UR23, URZ, UP1, !UPT ;  /* 0x000000173f197290 */ /* 0x000fe20008ffe43f */
[----:B------:R-:W-:Y:S01]  /*ad10*/  R2UR UR8, R15 ;  /* 0x000000000f0872ca */ /* 0x000fe200000e0000 */
[----:B------:R-:W-:Y:S01]  /*ad20*/  UMOV UR6, 0x0 ;  /* 0x0000000000067882 */ /* 0x000fe20000000000 */
[----:B------:R-:W-:Y:S01]  /*ad30*/  R2UR UR19, R21 ;  /* 0x00000000151372ca */ /* 0x000fe200000e0000 */
[----:B------:R-:W-:Y:S01]  /*ad40*/  UMOV UR7, 0x10000000 ;  /* 0x1000000000077882 */ /* 0x000fe20000000000 */
[----:B------:R-:W-:Y:S01]  /*ad50*/  ISETP.GT.AND P1, PT, R4, 0x1, PT ;  /* 0x000000010400780c */ /* 0x000fe20003f24270 */
[----:B------:R-:W-:Y:S01]  /*ad60*/  UMOV UR26, 0x30000 ;  /* 0x00030000001a7882 */ /* 0x000fe20000000000 */
[----:B------:R-:W-:Y:S01]  /*ad70*/  ISETP.NE.AND P0, PT, R7, 0x3, PT ;  /* 0x000000030700780c */ /* 0x000fe20003f05270 */
[----:B------:R-:W-:-:S03]  /*ad80*/  VIADD R24, R24, 0x40 ;  /* 0x0000004018187836 */ /* 0x000fc60000000000 */
[----:B------:R-:W-:Y:S02]  /*ad90*/  SEL R14, RZ, 0x1, P0 ;  /* 0x00000001ff0e7807 */ /* 0x000fe40000000000 */
[----:B------:R-:W-:Y:S01]  /*ada0*/  SEL R7, R7, RZ, P0 ;  /* 0x000000ff07077207 */ /* 0x000fe20000000000 */
[----:B------:R-:W-:Y:S01]  /*adb0*/  UIADD3 UR15, UR8, 0xc100, URZ ;  /* 0x0000c100080f7890 */ /* 0x000fe2000fffe03f */
[----:B------:R-:W-:Y:S02]  /*adc0*/  LOP3.LUT R5, R5, R14, RZ, 0x3c, !PT ;  /* 0x0000000e05057212 */ /* 0x000fe400078e3cff */
[----:B------:R-:W-:Y:S02]  /*add0*/  UMOV UR8, UR14 ;  /* 0x0000000e00087c82 */ /* 0x000fe40008000000 */
[----:B------:R0:W-:Y:S02]  /*ade0*/  UTMALDG.3D [UR8], [UR4], desc[UR6] ;  /* 0x00000608040075b4 */ /* 0x0001e40008011000 */
[----:B0-----:R-:W-:Y:S01]  /*adf0*/  UMOV UR8, UR15 ;  /* 0x0000000f00087c82 */ /* 0x001fe20008000000 */
[----:B------:R-:W-:-:S02]  /*ae00*/  UMOV UR11, UR19 ;  /* 0x00000013000b7c82 */ /* 0x000fc40008000000 */
[----:B------:R0:W-:Y:S02]  /*ae10*/  UTMALDG.3D.MULTICAST [UR8], [UR24], UR26, desc[UR6] ;  /* 0x00000608180073b4 */ /* 0x0001e4000801181a */
[----:B0-----:R-:W-:Y:S05]  /*ae20*/  @P1 BRA `(.L_x_302) ;  /* 0xfffffffc00441947 */ /* 0x001fea000383ffff */
.L_x_299:
[----:B------:R-:W-:Y:S05]  /*ae30*/  BSYNC B1 ;  /* 0x0000000000017941 */ /* 0x000fea0003800000 */
.L_x_298:
[----:B------:R-:W-:Y:S01]  /*ae40*/  LOP3.LUT P1, RZ, R11, 0xff, RZ, 0xc0, !PT ;  /* 0x000000ff0bff7812 */ /* 0x000fe2000782c0ff */
[C---:B------:R-:W-:Y:S01]  /*ae50*/  IMAD.IADD R6, R10.reuse, 0x1, R3 ;  /* 0x000000010a067824 */ /* 0x040fe200078e0203 */
[----:B------:R-:W-:Y:S01]  /*ae60*/  ULDC.64 UR4, c[0x0][0x650] ;  /* 0x0001940000047ab9 */ /* 0x000fe20000000a00 */
[----:B------:R-:W-:Y:S01]  /*ae70*/  ISETP.GE.U32.AND P2, PT, R10, 0x3, PT ;  /* 0x000000030a00780c */ /* 0x000fe20003f46070 */
[----:B------:R-:W-:Y:S01]  /*ae80*/  BSSY B1, `(.L_x_303) ;  /* 0x000006c000017945 */ /* 0x000fe20003800000 */
[----:B------:R-:W-:Y:S01]  /*ae90*/  IMAD.MOV.U32 R20, RZ, RZ, -0x1 ;  /* 0xffffffffff147424 */ /* 0x000fe200078e00ff */
[----:B------:R-:W-:Y:S01]  /*aea0*/  ISETP.GT.U32.AND P0, PT, R6, 0x2, PT ;  /* 0x000000020600780c */ /* 0x000fe20003f04070 */
[----:B------:R-:W-:Y:S01]  /*aeb0*/  IMAD.MOV.U32 R21, RZ, RZ, -0x1 ;  /* 0xffffffffff157424 */ /* 0x000fe200078e00ff */
[----:B------:R-:W-:Y:S02]  /*aec0*/  PRMT R11, RZ, 0x7610, R11 ;  /* 0x00007610ff0b7816 */ /* 0x000fe4000000000b */
[----:B------:R-:W-:-:S03]  /*aed0*/  ISETP.LT.U32.AND P0, PT, R10, 0x3, P0 ;  /* 0x000000030a00780c */ /* 0x000fc60000701070 */
[----:B------:R-:W0:Y:S01]  /*aee0*/  @P1 S2R R5, SR_CgaCtaId ;  /* 0x0000000000051919 */ /* 0x000e220000008800 */
[----:B------:R-:W-:-:S04]  /*aef0*/  @P1 MOV R4, 0x400 ;  /* 0x0000040000041802 */ /* 0x000fc80000000f00 */
[----:B0-----:R-:W-:Y:S01]  /*af00*/  @P1 LEA R3, R5, R4, 0x18 ;  /* 0x0000000405031211 */ /* 0x001fe200078ec0ff */
[----:B------:R-:W-:-:S03]  /*af10*/  IMAD.WIDE.U32 R4, R6, -0x55555555, RZ ;  /* 0xaaaaaaab06047825 */ /* 0x000fc600078e00ff */
[----:B------:R0:W-:Y:S01]  /*af20*/  @P1 SYNCS.ARRIVE.TRANS64.A1T0 RZ, [R3+URZ+0x48], RZ ;  /* 0x000048ff03ff19a7 */ /* 0x0001e2000810003f */
[----:B------:R-:W-:Y:S02]  /*af30*/  IADD3 R16, P1, R16, UR20, RZ ;  /* 0x0000001410107c10 */ /* 0x000fe4000ff3e0ff */
[----:B------:R-:W-:Y:S02]  /*af40*/  SHF.R.U32.HI R5, RZ, 0x1, R5 ;  /* 0x00000001ff057819 */ /* 0x000fe40000011605 */
[----:B------:R-:W-:Y:S02]  /*af50*/  IADD3.X R17, R17, UR13, RZ, P1, !PT ;  /* 0x0000000d11117c10 */ /* 0x000fe40008ffe4ff */
[----:B------:R-:W-:Y:S02]  /*af60*/  PRMT R4, RZ, 0x7610, R4 ;  /* 0x00007610ff047816 */ /* 0x000fe40000000004 */
[----:B0-----:R-:W-:Y:S02]  /*af70*/  SEL R3, RZ, 0x1, !P0 ;  /* 0x00000001ff037807 */ /* 0x001fe40004000000 */
[----:B------:R-:W-:-:S02]  /*af80*/  ISETP.GE.U32.AND P0, PT, R16, UR4, PT ;  /* 0x0000000410007c0c */ /* 0x000fc4000bf06070 */
[----:B------:R-:W-:Y:S01]  /*af90*/  LOP3.LUT R0, R0, R3, RZ, 0x3c, !PT ;  /* 0x0000000300007212 */ /* 0x000fe200078e3cff */
[----:B------:R-:W-:Y:S01]  /*afa0*/  IMAD R3, R5, -0x3, R6 ;  /* 0xfffffffd05037824 */ /* 0x000fe200078e0206 */
[----:B------:R-:W-:Y:S01]  /*afb0*/  ISETP.GE.U32.AND.EX P0, PT, R17, UR5, PT, P0 ;  /* 0x0000000511007c0c */ /* 0x000fe2000bf06100 */
[----:B------:R-:W-:Y:S01]  /*afc0*/  IMAD.MOV.U32 R6, RZ, RZ, -0x1 ;  /* 0xffffffffff067424 */ /* 0x000fe200078e00ff */
[----:B------:R-:W-:-:S11]  /*afd0*/  @P2 LOP3.LUT R0, R0, 0x1, R5, 0x78, !PT ;  /* 0x0000000100002812 */ /* 0x000fd600078e7805 */
[----:B------:R-:W-:Y:S05]  /*afe0*/  @P0 BRA `(.L_x_304) ;  /* 0x0000000400540947 */ /* 0x000fea0003800000 */
[----:B------:R-:W0:Y:S01]  /*aff0*/  S2R R15, SR_CTAID.X ;  /* 0x00000000000f7919 */ /* 0x000e220000002500 */
[----:B------:R-:W-:Y:S01]  /*b000*/  ULDC.64 UR4, c[0x0][0x628] ;  /* 0x00018a0000047ab9 */ /* 0x000fe20000000a00 */
[----:B------:R-:W-:Y:S01]  /*b010*/  ULDC UR7, c[0x0][0x630] ;  /* 0x00018c0000077ab9 */ /* 0x000fe20000000800 */
[----:B------:R-:W-:Y:S01]  /*b020*/  ISETP.NE.U32.AND P0, PT, RZ, UR4, PT ;  /* 0x00000004ff007c0c */ /* 0x000fe2000bf05070 */
[----:B------:R-:W1:Y:S01]  /*b030*/  S2R R20, SR_CTAID.Y ;  /* 0x0000000000147919 */ /* 0x000e620000002600 */
[----:B------:R-:W-:Y:S01]  /*b040*/  ULDC UR8, c[0x0][0x150] ;  /* 0x0000540000087ab9 */ /* 0x000fe20000000800 */
[----:B------:R-:W-:Y:S01]  /*b050*/  IMAD.MOV.U32 R4, RZ, RZ, R16 ;  /* 0x000000ffff047224 */ /* 0x000fe200078e0010 */
[----:B------:R-:W-:Y:S01]  /*b060*/  ISETP.NE.AND.EX P0, PT, RZ, UR5, PT, P0 ;  /* 0x00000005ff007c0c */ /* 0x000fe2000bf05300 */
[----:B------:R-:W-:Y:S01]  /*b070*/  IMAD.MOV.U32 R5, RZ, RZ, R17 ;  /* 0x000000ffff057224 */ /* 0x000fe200078e0011 */
[----:B0-----:R-:W-:-:S11]  /*b080*/  I2FP.F32.U32 R22, R15 ;  /* 0x0000000f00167245 */ /* 0x001fd60000201000 */
[----:B------:R-:W-:Y:S05]  /*b090*/  @!P0 BRA `(.L_x_305) ;  /* 0x0000000000288947 */ /* 0x000fea0003800000 */
[----:B------:R-:W-:Y:S02]  /*b0a0*/  ULDC UR6, c[0x0][0x634] ;  /* 0x00018d0000067ab9 */ /* 0x000fe40000000800 */
[----:B------:R-:W-:-:S05]  /*b0b0*/  IADD3 R5, P0, R16, UR6, RZ ;  /* 0x0000000610057c10 */ /* 0x000fca000ff1e0ff */
[----:B------:R-:W-:-:S04]  /*b0c0*/  IMAD.X R21, RZ, RZ, R17, P0 ;  /* 0x000000ffff157224 */ /* 0x000fc800000e0611 */
[----:B------:R-:W-:-:S04]  /*b0d0*/  IMAD.WIDE.U32 R6, R21, UR4, RZ ;  /* 0x0000000415067c25 */ /* 0x000fc8000f8e00ff */
[----:B------:R-:W-:-:S04]  /*b0e0*/  IMAD.WIDE.U32 R6, P0, R5, UR5, R6 ;  /* 0x0000000505067c25 */ /* 0x000fc8000f800006 */
[----:B------:R-:W-:-:S04]  /*b0f0*/  IMAD.WIDE.U32 R4, R5, UR4, RZ ;  /* 0x0000000405047c25 */ /* 0x000fc8000f8e00ff */
[----:B------:R-:W-:Y:S01]  /*b100*/  IMAD.MOV.U32 R4, RZ, RZ, R7 ;  /* 0x000000ffff047224 */ /* 0x000fe200078e0007 */
[----:B------:R-:W-:Y:S01]  /*b110*/  IADD3 RZ, P1, R5, R6, RZ ;  /* 0x0000000605ff7210 */ /* 0x000fe20007f3e0ff */
[----:B------:R-:W-:-:S04]  /*b120*/  IMAD.X R5, RZ, RZ, RZ, P0 ;  /* 0x000000ffff057224 */ /* 0x000fc800000e06ff */
[----:B------:R-:W-:-:S08]  /*b130*/  IMAD.WIDE.U32.X R4, R21, UR5, R4, P1 ;  /* 0x0000000515047c25 */ /* 0x000fd000088e0404 */
.L_x_305:
[--C-:B------:R-:W-:Y:S01]  /*b140*/  SHF.R.U64 R14, R4, UR7, R5.reuse ;  /* 0x00000007040e7c19 */ /* 0x100fe20008001205 */
[----:B------:R-:W-:Y:S01]  /*b150*/  FMUL R22, R22, UR8 ;  /* 0x0000000816167c20 */ /* 0x000fe20008400000 */
[----:B------:R-:W-:Y:S01]  /*b160*/  SHF.R.U32.HI R4, RZ, UR7, R5 ;  /* 0x00000007ff047c19 */ /* 0x000fe20008011605 */
[----:B------:R-:W0:Y:S01]  /*b170*/  LDC R6, c[0x0][0x144] ;  /* 0x00005100ff067b82 */ /* 0x000e220000000800 */
[----:B------:R-:W-:Y:S01]  /*b180*/  IADD3 R5, P0, RZ, -R14, RZ ;  /* 0x8000000eff057210 */ /* 0x000fe20007f1e0ff */
[----:B------:R-:W-:Y:S01]  /*b190*/  ULDC UR6, c[0x0][0x154] ;  /* 0x0000550000067ab9 */ /* 0x000fe20000000800 */
[----:B-1----:R-:W-:Y:S01]  /*b1a0*/  I2FP.F32.U32 R7, R20 ;  /* 0x0000001400077245 */ /* 0x002fe20000201000 */
[----:B------:R-:W1:Y:S01]  /*b1b0*/  F2I.U32.TRUNC.NTZ R22, R22 ;  /* 0x0000001600167305 */ /* 0x000e62000020f000 */
[----:B------:R-:W-:Y:S01]  /*b1c0*/  ULDC.64 UR4, c[0x0][0x620] ;  /* 0x0001880000047ab9 */ /* 0x000fe20000000a00 */
[----:B------:R-:W-:Y:S01]  /*b1d0*/  IMAD.X R4, RZ, RZ, ~R4, P0 ;  /* 0x000000ffff047224 */ /* 0x000fe200000e0e04 */
[----:B------:R-:W-:Y:S01]  /*b1e0*/  ISETP.NE.AND P2, PT, R2, 0x1, PT ;  /* 0x000000010200780c */ /* 0x000fe20003f45270 */
[----:B------:R-:W-:Y:S01]  /*b1f0*/  FMUL R23, R7, UR6 ;  /* 0x0000000607177c20 */ /* 0x000fe20008400000 */
[----:B------:R-:W2:Y:S01]  /*b200*/  LDC R25, c[0x0][0x148] ;  /* 0x00005200ff197b82 */ /* 0x000ea20000000800 */
[----:B------:R-:W-:Y:S01]  /*b210*/  IMAD R4, R4, UR4, RZ ;  /* 0x0000000404047c24 */ /* 0x000fe2000f8e02ff */
[----:B------:R-:W-:-:S02]  /*b220*/  ULDC.64 UR6, c[0x0][0x640] ;  /* 0x0001900000067ab9 */ /* 0x000fc40000000a00 */
[----:B------:R-:W-:Y:S01]  /*b230*/  ISETP.NE.U32.AND P0, PT, RZ, UR6, PT ;  /* 0x00000006ff007c0c */ /* 0x000fe2000bf05070 */
[----:B------:R-:W3:Y:S01]  /*b240*/  F2I.U32.TRUNC.NTZ R23, R23 ;  /* 0x0000001700177305 */ /* 0x000ee2000020f000 */
[C---:B------:R-:W-:Y:S02]  /*b250*/  IMAD R7, R5.reuse, UR5, R4 ;  /* 0x0000000505077c24 */ /* 0x040fe4000f8e0204 */
[----:B------:R-:W-:Y:S01]  /*b260*/  IMAD.WIDE.U32 R4, R5, UR4, R16 ;  /* 0x0000000405047c25 */ /* 0x000fe2000f8e0010 */
[----:B------:R-:W-:Y:S01]  /*b270*/  ULDC UR4, c[0x0][0x618] ;  /* 0x0001860000047ab9 */ /* 0x000fe20000000800 */
[----:B------:R-:W-:Y:S02]  /*b280*/  ISETP.NE.AND.EX P0, PT, RZ, UR7, PT, P0 ;  /* 0x00000007ff007c0c */ /* 0x000fe4000bf05300 */
[----:B------:R-:W-:Y:S02]  /*b290*/  IMAD.IADD R5, R5, 0x1, R7 ;  /* 0x0000000105057824 */ /* 0x000fe400078e0207 */
[----:B-1----:R-:W-:-:S03]  /*b2a0*/  IMAD.MOV R22, RZ, RZ, -R22 ;  /* 0x000000ffff167224 */ /* 0x002fc600078e0a16 */
[----:B------:R-:W-:Y:S01]  /*b2b0*/  SHF.R.U64 R21, R4, UR4, R5 ;  /* 0x0000000404157c19 */ /* 0x000fe20008001205 */
[----:B0-----:R-:W-:Y:S01]  /*b2c0*/  IMAD R15, R6, R22, R15 ;  /* 0x00000016060f7224 */ /* 0x001fe200078e020f */
[----:B------:R-:W-:Y:S01]  /*b2d0*/  SHF.R.U32.HI R4, RZ, UR4, R5 ;  /* 0x00000004ff047c19 */ /* 0x000fe20008011605 */
[----:B------:R-:W-:Y:S01]  /*b2e0*/  ULDC UR4, c[0x0][0x608] ;  /* 0x0001820000047ab9 */ /* 0x000fe20000000800 */
[----:B---3--:R-:W-:Y:S02]  /*b2f0*/  IMAD.MOV R6, RZ, RZ, -R23 ;  /* 0x000000ffff067224 */ /* 0x008fe400078e0a17 */
[--C-:B------:R-:W-:Y:S02]  /*b300*/  SHF.R.U64 R22, R21, UR4, R4.reuse ;  /* 0x0000000415167c19 */ /* 0x100fe40008001204 */
[----:B------:R-:W-:Y:S01]  /*b310*/  SHF.R.U32.HI R5, RZ, UR4, R4 ;  /* 0x00000004ff057c19 */ /* 0x000fe20008011604 */
[----:B------:R-:W-:Y:S01]  /*b320*/  ULDC UR4, c[0x0][0x658] ;  /* 0x0001960000047ab9 */ /* 0x000fe20000000800 */
[----:B--2---:R-:W-:-:S02]  /*b330*/  @P2 IMAD R15, R25, R6, R20 ;  /* 0x00000006190f2224 */ /* 0x004fc400078e0214 */
[--C-:B------:R-:W-:Y:S02]  /*b340*/  SHF.R.U64 R20, R22, UR4, R5.reuse ;  /* 0x0000000416147c19 */ /* 0x100fe40008001205 */
[----:B------:R-:W-:-:S03]  /*b350*/  SHF.R.U32.HI R23, RZ, UR4, R5 ;  /* 0x00000004ff177c19 */ /* 0x000fc60008011605 */
[----:B------:R-:W-:Y:S02]  /*b360*/  IMAD.MOV.U32 R6, RZ, RZ, R20 ;  /* 0x000000ffff067224 */ /* 0x000fe400078e0014 */
[----:B------:R-:W-:Y:S01]  /*b370*/  IMAD.MOV.U32 R5, RZ, RZ, R23 ;  /* 0x000000ffff057224 */ /* 0x000fe200078e0017 */
[----:B------:R-:W-:Y:S06]  /*b380*/  @!P0 BRA `(.L_x_306) ;  /* 0x00000000002c8947 */ /* 0x000fec0003800000 */
        /* <DEDUP_REMOVED lines=9> */
[----:B------:R-:W-:-:S04]  /*b420*/  IMAD.WIDE.U32.X R4, R23, UR7, R4, P1 ;  /* 0x0000000717047c25 */ /* 0x000fc800088e0404 */
[----:B------:R-:W-:-:S07]  /*b430*/  IMAD.MOV.U32 R6, RZ, RZ, R4 ;  /* 0x000000ffff067224 */ /* 0x000fce00078e0004 */
.L_x_306:
[----:B------:R-:W-:Y:S01]  /*b440*/  ULDC UR4, c[0x0][0x648] ;  /* 0x0001920000047ab9 */ /* 0x000fe20000000800 */
[----:B------:R-:W-:Y:S01]  /*b450*/  LOP3.LUT R4, R22, UR17, RZ, 0xc0, !PT ;  /* 0x0000001116047c12 */ /* 0x000fe2000f8ec0ff */
[----:B------:R-:W-:Y:S01]  /*b460*/  ULDC UR5, c[0x0][0x610] ;  /* 0x0001840000057ab9 */ /* 0x000fe20000000800 */
[----:B------:R-:W-:Y:S01]  /*b470*/  SHF.R.U64 R5, R6, UR4, R5 ;  /* 0x0000000406057c19 */ /* 0x000fe20008001205 */
[----:B------:R-:W-:Y:S01]  /*b480*/  ULDC UR4, c[0x0][0x638] ;  /* 0x00018e0000047ab9 */ /* 0x000fe20000000800 */
[----:B------:R-:W-:Y:S01]  /*b490*/  LOP3.LUT R21, R21, UR16, RZ, 0xc0, !PT ;  /* 0x0000001015157c12 */ /* 0x000fe2000f8ec0ff */
[----:B------:R-:W-:Y:S02]  /*b4a0*/  IMAD.MOV.U32 R6, RZ, RZ, R14 ;  /* 0x000000ffff067224 */ /* 0x000fe400078e000e */
[----:B------:R-:W-:Y:S02]  /*b4b0*/  IMAD.MOV R7, RZ, RZ, -R5 ;  /* 0x000000ffff077224 */ /* 0x000fe400078e0a05 */
[----:B------:R-:W-:-:S02]  /*b4c0*/  IMAD R4, R5, UR18, R4 ;  /* 0x0000001205047c24 */ /* 0x000fc4000f8e0204 */
[----:B------:R-:W-:Y:S01]  /*b4d0*/  IMAD R20, R7, UR4, R20 ;  /* 0x0000000407147c24 */ /* 0x000fe2000f8e0214 */
[----:B------:R-:W-:Y:S01]  /*b4e0*/  ULDC UR4, c[0x0][0x600] ;  /* 0x0001800000047ab9 */ /* 0x000fe20000000800 */
[----:B------:R-:W-:Y:S02]  /*b4f0*/  IMAD R15, R4, UR5, R15 ;  /* 0x00000005040f7c24 */ /* 0x000fe4000f8e020f */
[----:B------:R-:W-:Y:S02]  /*b500*/  IMAD R20, R20, UR4, R21 ;  /* 0x0000000414147c24 */ /* 0x000fe4000f8e0215 */
[----:B------:R-:W-:-:S03]  /*b510*/  IMAD.MOV.U32 R4, RZ, RZ, 0x1 ;  /* 0x00000001ff047424 */ /* 0x000fc600078e00ff */
[----:B------:R-:W-:Y:S02]  /*b520*/  SEL R21, R20, R15, !P2 ;  /* 0x0000000f14157207 */ /* 0x000fe40005000000 */
[----:B------:R-:W-:-:S07]  /*b530*/  SEL R20, R15, R20, !P2 ;  /* 0x000000140f147207 */ /* 0x000fce0005000000 */
.L_x_304:
[----:B------:R-:W-:Y:S05]  /*b540*/  BSYNC B1 ;  /* 0x0000000000017941 */ /* 0x000fea0003800000 */
.L_x_303:
[----:B------:R-:W-:-:S13]  /*b550*/  LOP3.LUT P0, RZ, R4, 0xff, RZ, 0xc0, !PT ;  /* 0x000000ff04ff7812 */ /* 0x000fda000780c0ff */
[----:B------:R-:W-:Y:S05]  /*b560*/  @P0 BRA `(.L_x_307) ;  /* 0xfffffff400400947 */ /* 0x000fea000383ffff */
[----:B------:R-:W-:Y:S05]  /*b570*/  BSYNC B0 ;  /* 0x0000000000007941 */ /* 0x000fea0003800000 */
.L_x_296:
[----:B------:R-:W-:-:S03]  /*b580*/  UMOV UR4, 0xffffffff ;  /* 0xffffffff00047882 */ /* 0x000fc60000000000 */
[----:B------:R-:W-:Y:S05]  /*b590*/  BRA.DIV UR4, `(.L_x_308) ;  /* 0x0000000204f07947 */ /* 0x000fea000b800000 */
[----:B------:R-:W-:-:S13]  /*b5a0*/  ELECT P6, URZ, PT ;  /* 0x00000000003f782f */ /* 0x000fda00038c0000 */
.L_x_321:
[----:B------:R-:W-:Y:S04]  /*b5b0*/  BSSY B0, `(.L_x_309) ;  /* 0x0000022000007945 */ /* 0x000fe80003800000 */
[----:B------:R-:W-:Y:S05]  /*b5c0*/  @!P6 BRA `(.L_x_310) ;  /* 0x000000000080e947 */ /* 0x000fea0003800000 */
[----:B------:R-:W-:-:S04]  /*b5d0*/  LOP3.LUT R19, R19, 0x2, RZ, 0xfc, !PT ;  /* 0x0000000213137812 */ /* 0x000fc800078efcff */
[----:B------:R-:W-:-:S13]  /*b5e0*/  ISETP.NE.AND P0, PT, R19, 0x3, PT ;  /* 0x000000031300780c */ /* 0x000fda0003f05270 */
[----:B------:R-:W-:Y:S05]  /*b5f0*/  @!P0 BRA `(.L_x_311) ;  /* 0x0000000000048947 */ /* 0x000fea0003800000 */
[----:B------:R-:W-:Y:S01]  /*b600*/  BPT.TRAP 0x1 ;  /* 0x000000040000795c */ /* 0x000fe20000300000 */
.L_x_311:
[----:B------:R-:W0:Y:S01]  /*b610*/  S2R R5, SR_CgaCtaId ;  /* 0x0000000000057919 */ /* 0x000e220000008800 */
[----:B------:R-:W-:Y:S02]  /*b620*/  MOV R2, 0x400 ;  /* 0x0000040000027802 */ /* 0x000fe40000000f00 */
[----:B------:R-:W-:Y:S02]  /*b630*/  SHF.L.U32 R4, R0, 0x1f, RZ ;  /* 0x0000001f00047819 */ /* 0x000fe400000006ff */
[----:B0-----:R-:W-:-:S05]  /*b640*/  LEA R2, R5, R2, 0x18 ;  /* 0x0000000205027211 */ /* 0x001fca00078ec0ff */
[----:B------:R-:W-:-:S04]  /*b650*/  VIADD R2, R2, 0x18 ;  /* 0x0000001802027836 */ /* 0x000fc80000000000 */
[C---:B------:R-:W-:Y:S02]  /*b660*/  IMAD R7, R3.reuse, 0x8, R2 ;  /* 0x0000000803077824 */ /* 0x040fe400078e0202 */
[----:B------:R-:W-:Y:S02]  /*b670*/  VIADD R3, R3, 0x1 ;  /* 0x0000000103037836 */ /* 0x000fe40000000000 */
[----:B------:R-:W0:Y:S03]  /*b680*/  SYNCS.PHASECHK.TRANS64.TRYWAIT P0, [R7+URZ], R4 ;  /* 0x00000004070075a7 */ /* 0x000e26000800017f */
[----:B------:R-:W-:-:S04]  /*b690*/  ISETP.NE.AND P1, PT, R3, 0x3, PT ;  /* 0x000000030300780c */ /* 0x000fc80003f25270 */
[----:B------:R-:W-:Y:S02]  /*b6a0*/  SEL R5, RZ, 0x1, P1 ;  /* 0x00000001ff057807 */ /* 0x000fe40000800000 */
[----:B------:R-:W-:Y:S02]  /*b6b0*/  SEL R3, R3, RZ, P1 ;  /* 0x000000ff03037207 */ /* 0x000fe40000800000 */
[----:B------:R-:W-:-:S03]  /*b6c0*/  LOP3.LUT R9, R0, R5, RZ, 0x3c, !PT ;  /* 0x0000000500097212 */ /* 0x000fc600078e3cff */
[----:B------:R-:W-:Y:S01]  /*b6d0*/  IMAD R6, R3, 0x8, R2 ;  /* 0x0000000803067824 */ /* 0x000fe200078e0202 */
[----:B------:R-:W-:Y:S01]  /*b6e0*/  SHF.L.U32 R5, R9, 0x1f, RZ ;  /* 0x0000001f09057819 */ /* 0x000fe200000006ff */
[----:B0-----:R-:W-:Y:S06]  /*b6f0*/  @!P0 BRA `(.L_x_312) ;  /* 0x0000000000b88947 */ /* 0x001fec0003800000 */
.L_x_322:
[----:B------:R-:W1:Y:S01]  /*b700*/  SYNCS.PHASECHK.TRANS64.TRYWAIT P0, [R6+URZ], R5 ;  /* 0x00000005060075a7 */ /* 0x000e62000800017f */
[----:B------:R-:W-:-:S05]  /*b710*/  VIADD R0, R3, 0x1 ;  /* 0x0000000103007836 */ /* 0x000fca0000000000 */
[----:B------:R-:W-:-:S04]  /*b720*/  ISETP.NE.AND P1, PT, R0, 0x3, PT ;  /* 0x000000030000780c */ /* 0x000fc80003f25270 */
[----:B0-----:R-:W-:Y:S02]  /*b730*/  SEL R4, RZ, 0x1, P1 ;  /* 0x00000001ff047807 */ /* 0x001fe40000800000 */
[----:B------:R-:W-:Y:S02]  /*b740*/  SEL R3, R0, RZ, P1 ;  /* 0x000000ff00037207 */ /* 0x000fe40000800000 */
[----:B------:R-:W-:Y:S01]  /*b750*/  LOP3.LUT R0, R9, R4, RZ, 0x3c, !PT ;  /* 0x0000000409007212 */ /* 0x000fe200078e3cff */
[----:B-1----:R-:W-:Y:S06]  /*b760*/  @!P0 BRA `(.L_x_313) ;  /* 0x0000000000b08947 */ /* 0x002fec0003800000 */
.L_x_323:
[----:B------:R-:W-:Y:S01]  /*b770*/  IMAD R3, R3, 0x8, R2 ;  /* 0x0000000803037824 */ /* 0x000fe200078e0202 */
[----:B------:R-:W-:-:S07]  /*b780*/  SHF.L.U32 R0, R0, 0x1f, RZ ;  /* 0x0000001f00007819 */ /* 0x000fce00000006ff */
.L_x_314:
[----:B-1----:R1:W2:Y:S02]  /*b790*/  SYNCS.PHASECHK.TRANS64.TRYWAIT P0, [R3+URZ], R0 ;  /* 0x00000000030075a7 */ /* 0x0022a4000800017f */
[----:B--2---:R-:W-:Y:S05]  /*b7a0*/  @!P0 NANOSLEEP.SYNCS 0x989680 ;  /* 0x009896800000895d */ /* 0x004fea0003900000 */
[----:B------:R-:W2:Y:S02]  /*b7b0*/  @!P0 SYNCS.PHASECHK.TRANS64 P0, [R3+URZ], R0 ;  /* 0x00000000030085a7 */ /* 0x000ea4000800007f */
[----:B--2---:R-:W-:Y:S05]  /*b7c0*/  @!P0 BRA `(.L_x_314) ;  /* 0xfffffffc00f08947 */ /* 0x004fea000383ffff */
.L_x_310:
[----:B------:R-:W-:Y:S05]  /*b7d0*/  BSYNC B0 ;  /* 0x0000000000007941 */ /* 0x000fea0003800000 */
.L_x_309:
[----:B------:R-:W-:Y:S05]  /*b7e0*/  EXIT ;  /* 0x000000000000794d */ /* 0x000fea0003800000 */
.L_x_21:
[----:B---3--:R3:W4:Y:S02]  /*b7f0*/  SYNCS.PHASECHK.TRANS64.TRYWAIT P1, [R3+URZ], R0 ;  /* 0x00000000030075a7 */ /* 0x008724000802017f */
[----:B----4-:R-:W-:Y:S05]  /*b800*/  @!P1 NANOSLEEP.SYNCS 0x989680 ;  /* 0x009896800000995d */ /* 0x010fea0003900000 */
[----:B------:R-:W4:Y:S02]  /*b810*/  @!P1 SYNCS.PHASECHK.TRANS64 P1, [R3+URZ], R0 ;  /* 0x00000000030095a7 */ /* 0x000f24000802007f */
[----:B----4-:R-:W-:Y:S05]  /*b820*/  @!P1 BRA `(.L_x_21) ;  /* 0xfffffffc00f09947 */ /* 0x010fea000383ffff */
[----:B------:R-:W-:Y:S05]  /*b830*/  BRA `(.L_x_20) ;  /* 0xffffff5c00307947 */ /* 0x000fea000383ffff */
.L_x_26:
[----:B-1----:R1:W2:Y:S02]  /*b840*/  SYNCS.PHASECHK.TRANS64.TRYWAIT P1, [R5+URZ], R4 ;  /* 0x00000004050075a7 */ /* 0x0022a4000802017f */
[----:B--2---:R-:W-:Y:S05]  /*b850*/  @!P1 NANOSLEEP.SYNCS 0x989680 ;  /* 0x009896800000995d */ /* 0x004fea0003900000 */
[----:B------:R-:W2:Y:S02]  /*b860*/  @!P1 SYNCS.PHASECHK.TRANS64 P1, [R5+URZ], R4 ;  /* 0x00000004050095a7 */ /* 0x000ea4000802007f */
[----:B--2---:R-:W-:Y:S05]  /*b870*/  @!P1 BRA `(.L_x_26) ;  /* 0xfffffffc00f09947 */ /* 0x004fea000383ffff */
[----:B------:R-:W-:Y:S05]  /*b880*/  BRA `(.L_x_25) ;  /* 0xffffff60002c7947 */ /* 0x000fea000383ffff */
.L_x_297:
[----:B------:R-:W-:Y:S01]  /*b890*/  BSSY B1, `(.L_x_315) ;  /* 0x0000006000017945 */ /* 0x000fe20003800000 */
[----:B------:R-:W-:-:S07]  /*b8a0*/  IMAD.MOV.U32 R15, RZ, RZ, -0x1 ;  /* 0xffffffffff0f7424 */ /* 0x000fce00078e00ff */
[----:B------:R-:W-:Y:S05]  /*b8b0*/  WARPSYNC.COLLECTIVE R15, `(.L_x_316) ;  /* 0x000000000f0c7348 */ /* 0x000fea0003c00000 */
[----:B------:R-:W-:Y:S02]  /*b8c0*/  ELECT P6, UR62, PT ;  /* 0x00000000003e782f */ /* 0x000fe400038c0000 */
[----:B------:R-:W-:Y:S01]  /*b8d0*/  MOV R14, UR62 ;  /* 0x0000003e000e7c02 */ /* 0x000fe20008000f00 */
[----:B------:R-:W-:Y:S10]  /*b8e0*/  ENDCOLLECTIVE ;  /* 0x000000000000791b */ /* 0x000ff40003800000 */
.L_x_316:
[----:B------:R-:W-:Y:S05]  /*b8f0*/  BSYNC B1 ;  /* 0x0000000000017941 */ /* 0x000fea0003800000 */
.L_x_315:
[----:B------:R-:W-:Y:S05]  /*b900*/  BRA `(.L_x_317) ;  /* 0xfffffff000647947 */ /* 0x000fea000383ffff */
.L_x_300:
[----:B-1----:R1:W2:Y:S02]  /*b910*/  SYNCS.PHASECHK.TRANS64.TRYWAIT P0, [R23+URZ+0x18], R14 ;  /* 0x0000180e170075a7 */ /* 0x0022a4000800017f */
[----:B--2---:R-:W-:Y:S05]  /*b920*/  @!P0 NANOSLEEP.SYNCS 0x989680 ;  /* 0x009896800000895d */ /* 0x004fea0003900000 */
[----:B------:R-:W2:Y:S02]  /*b930*/  @!P0 SYNCS.PHASECHK.TRANS64 P0, [R23+URZ+0x18], R14 ;  /* 0x0000180e170085a7 */ /* 0x000ea4000800007f */
[----:B--2---:R-:W-:Y:S05]  /*b940*/  @!P0 BRA `(.L_x_300) ;  /* 0xfffffffc00f08947 */ /* 0x004fea000383ffff */
[----:B------:R-:W-:Y:S05]  /*b950*/  BRA `(.L_x_318) ;  /* 0xfffffff0009c7947 */ /* 0x000fea000383ffff */
.L_x_308:
[----:B------:R-:W-:Y:S01]  /*b960*/  BSSY B0, `(.L_x_319) ;  /* 0x0000006000007945 */ /* 0x000fe20003800000 */
[----:B------:R-:W-:-:S07]  /*b970*/  IMAD.MOV.U32 R15, RZ, RZ, -0x1 ;  /* 0xffffffffff0f7424 */ /* 0x000fce00078e00ff */
[----:B------:R-:W-:Y:S05]  /*b980*/  WARPSYNC.COLLECTIVE R15, `(.L_x_320) ;  /* 0x000000000f0c7348 */ /* 0x000fea0003c00000 */
[----:B------:R-:W-:Y:S02]  /*b990*/  ELECT P6, UR62, PT ;  /* 0x00000000003e782f */ /* 0x000fe400038c0000 */
[----:B------:R-:W-:Y:S01]  /*b9a0*/  MOV R14, UR62 ;  /* 0x0000003e000e7c02 */ /* 0x000fe20008000f00 */
[----:B------:R-:W-:Y:S10]  /*b9b0*/  ENDCOLLECTIVE ;  /* 0x000000000000791b */ /* 0x000ff40003800000 */
.L_x_320:
[----:B------:R-:W-:Y:S05]  /*b9c0*/  BSYNC B0 ;  /* 0x0000000000007941 */ /* 0x000fea0003800000 */
.L_x_319:
[----:B------:R-:W-:Y:S05]  /*b9d0*/  BRA `(.L_x_321) ;  /* 0xfffffff800f47947 */ /* 0x000fea000383ffff */
.L_x_312:
[----:B0-----:R0:W1:Y:S02]  /*b9e0*/  SYNCS.PHASECHK.TRANS64.TRYWAIT P0, [R7+URZ], R4 ;  /* 0x00000004070075a7 */ /* 0x001064000800017f */
[----:B-1----:R-:W-:Y:S05]  /*b9f0*/  @!P0 NANOSLEEP.SYNCS 0x989680 ;  /* 0x009896800000895d */ /* 0x002fea0003900000 */
[----:B------:R-:W1:Y:S02]  /*ba00*/  @!P0 SYNCS.PHASECHK.TRANS64 P0, [R7+URZ], R4 ;  /* 0x00000004070085a7 */ /* 0x000e64000800007f */
[----:B-1----:R-:W-:Y:S05]  /*ba10*/  @!P0 BRA `(.L_x_312) ;  /* 0xfffffffc00f08947 */ /* 0x002fea000383ffff */
[----:B------:R-:W-:Y:S05]  /*ba20*/  BRA `(.L_x_322) ;  /* 0xfffffffc00347947 */ /* 0x000fea000383ffff */
.L_x_313:
[----:B0-----:R0:W1:Y:S02]  /*ba30*/  SYNCS.PHASECHK.TRANS64.TRYWAIT P0, [R6+URZ], R5 ;  /* 0x00000005060075a7 */ /* 0x001064000800017f */
[----:B-1----:R-:W-:Y:S05]  /*ba40*/  @!P0 NANOSLEEP.SYNCS 0x989680 ;  /* 0x009896800000895d */ /* 0x002fea0003900000 */
[----:B------:R-:W1:Y:S02]  /*ba50*/  @!P0 SYNCS.PHASECHK.TRANS64 P0, [R6+URZ], R5 ;  /* 0x00000005060085a7 */ /* 0x000e64000800007f */
[----:B-1----:R-:W-:Y:S05]  /*ba60*/  @!P0 BRA `(.L_x_313) ;  /* 0xfffffffc00f08947 */ /* 0x002fea000383ffff */
[----:B------:R-:W-:Y:S05]  /*ba70*/  BRA `(.L_x_323) ;  /* 0xfffffffc003c7947 */ /* 0x000fea000383ffff */
.L_x_324:
[----:B------:R-:W-:-:S00]  /*ba80*/  BRA `(.L_x_324) ;  /* 0xfffffffc00fc7947 */ /* 0x000fc0000383ffff */
[----:B------:R-:W-:-:S00]  /*ba90*/  NOP ;  /* 0x0000000000007918 */ /* 0x000fc00000000000 */
        /* <DEDUP_REMOVED lines=14> */
.L_x_325:


//--------------------- .nv.global.init           --------------------------
	.section	.nv.global.init,"aw",@progbits
.nv.global.init:
	.type		$str$22,@object
	.size		$str$22,($str$23 - $str$22)
$str$22:
        /*0000*/ 	.byte	0x6b, 0x5f, 0x74, 0x69, 0x6c, 0x65, 0x5f, 0x63, 0x6f, 0x75, 0x6e, 0x74, 0x20, 0x3e, 0x3d, 0x20
        /*0010*/ 	.byte	0x31, 0x00
	.type		$str$23,@object
	.size		$str$23,(__unnamed_1 - $str$23)
$str$23:
        /*0012*/ 	.byte	0x2f, 0x74, 0x6d, 0x70, 0x2f, 0x63, 0x75, 0x74, 0x6c, 0x61, 0x73, 0x73, 0x5f, 0x73, 0x77, 0x65
        /*0022*/ 	.byte	0x65, 0x70, 0x5f, 0x73, 0x72, 0x63, 0x2f, 0x69, 0x6e, 0x63, 0x6c, 0x75, 0x64, 0x65, 0x2f, 0x63
        /*0032*/ 	.byte	0x75, 0x74, 0x6c, 0x61, 0x73, 0x73, 0x2f, 0x67, 0x65, 0x6d, 0x6d, 0x2f, 0x63, 0x6f, 0x6c, 0x6c
        /*0042*/ 	.byte	0x65, 0x63, 0x74, 0x69, 0x76, 0x65, 0x2f, 0x73, 0x6d, 0x39, 0x30, 0x5f, 0x6d, 0x6d, 0x61, 0x5f
        /*0052*/ 	.byte	0x74, 0x6d, 0x61, 0x5f, 0x67, 0x6d, 0x6d, 0x61, 0x5f, 0x73, 0x73, 0x5f, 0x77, 0x61, 0x72, 0x70
        /*0062*/ 	.byte	0x73, 0x70, 0x65, 0x63, 0x69, 0x61, 0x6c, 0x69, 0x7a, 0x65, 0x64, 0x2e, 0x68, 0x70, 0x70, 0x00
	.type		__unnamed_1,@object
	.size		__unnamed_1,(.L_0 - __unnamed_1)
__unnamed_1:
        /*0072*/ 	.byte	0x76, 0x6f, 0x69, 0x64, 0x20, 0x63, 0x75, 0x74, 0x6c, 0x61, 0x73, 0x73, 0x3a, 0x3a, 0x67, 0x65
        /* <DEDUP_REMOVED lines=181> */
.L_0:


//--------------------- .nv.shared._ZN7cutlass13device_kernelINS_4gemm6kernel13GemmUniversalIN4cute5tupleIJiiiiEEENS1_10collective13CollectiveMmaINS1_34MainloopSm90TmaGmmaWarpSpecializedILi3ENS5_IJNS4_1CILi2EEENSA_ILi1EEESC_EEENS1_35KernelTmaWarpSpecializedCooperativeEEENS5_IJNSA_ILi128EEENSA_ILi256EEENSA_ILi64EEEEEENS_10bfloat16_tENS5_IJlSC_lEEESK_SL_NS4_8TiledMMAINS4_8MMA_AtomIJNS4_4SM904GMMA28MMA_64x256x16_F32BF16BF16_SSILNSP_5MajorE0ELSR_0ELNSP_7ScaleInE1ELSS_1EEEEEENS4_6LayoutISD_NS5_IJSC_NSA_ILi0EEESW_EEEEENS5_IJNS4_10UnderscoreESZ_SZ_EEEEENS4_13SM90_TMA_LOADENS4_14ComposedLayoutINS4_7SwizzleILi3ELi4ELi3EEENS4_18smem_ptr_flag_bitsILi16EEENSV_INS5_IJNSA_ILi8EEESI_EEENS5_IJSI_SC_EEEEEEEvNS4_8identityENS4_23SM90_TMA_LOAD_MULTICASTES1C_vS1D_EENS_8epilogue10collective6detail29Sm90TmaWarpSpecializedAdapterINS1H_15DefaultEpilogueISK_SL_SL_NS1G_6thread17LinearCombinationISK_Li1EffLNS1L_9ScaleType4KindE0ELNS_15FloatRoundStyleE2ESK_EENS1_15EpilogueDefaultEEEEEvvEEEEvNT_6ParamsE --------------------------
	.section	.nv.shared._ZN7cutlass13device_kernelINS_4gemm6kernel13GemmUniversalIN4cute5tupleIJiiiiEEENS1_10collective13CollectiveMmaINS1_34MainloopSm90TmaGmmaWarpSpecializedILi3ENS5_IJNS4_1CILi2EEENSA_ILi1EEESC_EEENS1_35KernelTmaWarpSpecializedCooperativeEEENS5_IJNSA_ILi128EEENSA_ILi256EEENSA_ILi64EEEEEENS_10bfloat16_tENS5_IJlSC_lEEESK_SL_NS4_8TiledMMAINS4_8MMA_AtomIJNS4_4SM904GMMA28MMA_64x256x16_F32BF16BF16_SSILNSP_5MajorE0ELSR_0ELNSP_7ScaleInE1ELSS_1EEEEEENS4_6LayoutISD_NS5_IJSC_NSA_ILi0EEESW_EEEEENS5_IJNS4_10UnderscoreESZ_SZ_EEEEENS4_13SM90_TMA_LOADENS4_14ComposedLayoutINS4_7SwizzleILi3ELi4ELi3EEENS4_18smem_ptr_flag_bitsILi16EEENSV_INS5_IJNSA_ILi8EEESI_EEENS5_IJSI_SC_EEEEEEEvNS4_8identityENS4_23SM90_TMA_LOAD_MULTICASTES1C_vS1D_EENS_8epilogue10collective6detail29Sm90TmaWarpSpecializedAdapterINS1H_15DefaultEpilogueISK_SL_SL_NS1G_6thread17LinearCombinationISK_Li1EffLNS1L_9ScaleType4KindE0ELNS_15FloatRoundStyleE2ESK_EENS1_15EpilogueDefaultEEEEEvvEEEEvNT_6ParamsE,"aw",@nobits
	.sectionflags	@""
	.align	16
	.zero		1024


//--------------------- .nv.shared.reserved.0     --------------------------
	.section	.nv.shared.reserved.0,"aw",@nobits
	.weak		__nv_reservedSMEM_offset_0_alias
	.size		__nv_reservedSMEM_offset_0_alias, 0, 0
	.other		__nv_reservedSMEM_offset_0_alias,@"STO_CUDA_RESERVED_SHARED STV_DEFAULT"
__nv_reservedSMEM_offset_0_alias:
	.zero		0


//--------------------- .nv.global                --------------------------
	.section	.nv.global,"aw",@nobits
.nv.global:
	.type		_ZN39_INTERNAL_756c93cf_4_k_cu_fdf43662_34974cute1_E,@object
	.size		_ZN39_INTERNAL_756c93cf_4_k_cu_fdf43662_34974cute1_E,(_ZN39_INTERNAL_756c93cf_4_k_cu_fdf43662_34974cuda3std3__45__cpo6cbeginE - _ZN39_INTERNAL_756c93cf_4_k_cu_fdf43662_34974cute1_E)
_ZN39_INTERNAL_756c93cf_4_k_cu_fdf43662_34974cute1_E:
	.zero		1
	.type		_ZN39_INTERNAL_756c93cf_4_k_cu_fdf43662_34974cuda3std3__45__cpo6cbeginE,@object
	.size		_ZN39_INTERNAL_756c93cf_4_k_cu_fdf43662_34974cuda3std3__45__cpo6cbeginE,(_ZN39_INTERNAL_756c93cf_4_k_cu_fdf43662_34974cuda3std3__48in_placeE - _ZN39_INTERNAL_756c93cf_4_k_cu_fdf43662_34974cuda3std3__45__cpo6cbeginE)
_ZN39_INTERNAL_756c93cf_4_k_cu_fdf43662_34974cuda3std3__45__cpo6cbeginE:
	.zero		1
	.type		_ZN39_INTERNAL_756c93cf_4_k_cu_fdf43662_34974cuda3std3__48in_placeE,@object
	.size		_ZN39_INTERNAL_756c93cf_4_k_cu_fdf43662_34974cuda3std3__48in_placeE,(_ZN39_INTERNAL_756c93cf_4_k_cu_fdf43662_34974cuda3std6ranges3__45__cpo9iter_moveE - _ZN39_INTERNAL_756c93cf_4_k_cu_fdf43662_34974cuda3std3__48in_placeE)
_ZN39_INTERNAL_756c93cf_4_k_cu_fdf43662_34974cuda3std3__48in_placeE:
	.zero		1
	.type		_ZN39_INTERNAL_756c93cf_4_k_cu_fdf43662_34974cuda3std6ranges3__45__cpo9iter_moveE,@object
	.size		_ZN39_INTERNAL_756c93cf_4_k_cu_fdf43662_34974cuda3std6ranges3__45__cpo9iter_moveE,(_ZN39_INTERNAL_756c93cf_4_k_cu_fdf43662_34974cuda3std3__45__cpo5beginE - _ZN39_INTERNAL_756c93cf_4_k_cu_fdf43662_34974cuda3std6ranges3__45__cpo9iter_moveE)
_ZN39_INTERNAL_756c93cf_4_k_cu_fdf43662_34974cuda3std6ranges3__45__cpo9iter_moveE:
	.zero		1
	.type		_ZN39_INTERNAL_756c93cf_4_k_cu_fdf43662_34974cuda3std3__45__cpo5beginE,@object
	.size		_ZN39_INTERNAL_756c93cf_4_k_cu_fdf43662_34974cuda3std3__45__cpo5beginE,(_ZN39_INTERNAL_756c93cf_4_k_cu_fdf43662_34974cuda3std3__441_GLOBAL__N__756c93cf_4_k_cu_fdf43662_34976ignoreE - _ZN39_INTERNAL_756c93cf_4_k_cu_fdf43662_34974cuda3std3__45__cpo5beginE)
_ZN39_INTERNAL_756c93cf_4_k_cu_fdf43662_34974cuda3std3__45__cpo5beginE:
	.zero		1
	.type		_ZN39_INTERNAL_756c93cf_4_k_cu_fdf43662_34974cuda3std3__441_GLOBAL__N__756c93cf_4_k_cu_fdf43662_34976ignoreE,@object
	.size		_ZN39_INTERNAL_756c93cf_4_k_cu_fdf43662_34974cuda3std3__441_GLOBAL__N__756c93cf_4_k_cu_fdf43662_34976ignoreE,(_ZN39_INTERNAL_756c93cf_4_k_cu_fdf43662_34974cute7productE - _ZN39_INTERNAL_756c93cf_4_k_cu_fdf43662_34974cuda3std3__441_GLOBAL__N__756c93cf_4_k_cu_fdf43662_34976ignoreE)
_ZN39_INTERNAL_756c93cf_4_k_cu_fdf43662_34974cuda3std3__441_GLOBAL__N__756c93cf_4_k_cu_fdf43662_34976ignoreE:
	.zero		1
	.type		_ZN39_INTERNAL_756c93cf_4_k_cu_fdf43662_34974cute7productE,@object
	.size		_ZN39_INTERNAL_756c93cf_4_k_cu_fdf43662_34974cute7productE,(_ZN39_INTERNAL_756c93cf_4_k_cu_fdf43662_34974cuda3std3__45__cpo3endE - _ZN39_INTERNAL_756c93cf_4_k_cu_fdf43662_34974cute7productE)
_ZN39_INTERNAL_756c93cf_4_k_cu_fdf43662_34974cute7productE:
	.zero		1
	.type		_ZN39_INTERNAL_756c93cf_4_k_cu_fdf43662_34974cuda3std3__45__cpo3endE,@object
	.size		_ZN39_INTERNAL_756c93cf_4_k_cu_fdf43662_34974cuda3std3__45__cpo3endE,(_ZN39_INTERNAL_756c93cf_4_k_cu_fdf43662_34974cuda3std3__419piecewise_constructE - _ZN39_INTERNAL_756c93cf_4_k_cu_fdf43662_34974cuda3std3__45__cpo3endE)
_ZN39_INTERNAL_756c93cf_4_k_cu_fdf43662_34974cuda3std3__45__cpo3endE:
	.zero		1
	.type		_ZN39_INTERNAL_756c93cf_4_k_cu_fdf43662_34974cuda3std3__419piecewise_constructE,@object
	.size		_ZN39_INTERNAL_756c93cf_4_k_cu_fdf43662_34974cuda3std3__419piecewise_constructE,(_ZN39_INTERNAL_756c93cf_4_k_cu_fdf43662_34974cuda3std3__45__cpo4cendE - _ZN39_INTERNAL_756c93cf_4_k_cu_fdf43662_34974cuda3std3__419piecewise_constructE)
_ZN39_INTERNAL_756c93cf_4_k_cu_fdf43662_34974cuda3std3__419piecewise_constructE:
	.zero		1
	.type		_ZN39_INTERNAL_756c93cf_4_k_cu_fdf43662_34974cuda3std3__45__cpo4cendE,@object
	.size		_ZN39_INTERNAL_756c93cf_4_k_cu_fdf43662_34974cuda3std3__45__cpo4cendE,(_ZN39_INTERNAL_756c93cf_4_k_cu_fdf43662_34974cuda3std6ranges3__45__cpo4swapE - _ZN39_INTERNAL_756c93cf_4_k_cu_fdf43662_34974cuda3std3__45__cpo4cendE)
_ZN39_INTERNAL_756c93cf_4_k_cu_fdf43662_34974cuda3std3__45__cpo4cendE:
	.zero		1
	.type		_ZN39_INTERNAL_756c93cf_4_k_cu_fdf43662_34974cuda3std6ranges3__45__cpo4swapE,@object
	.size		_ZN39_INTERNAL_756c93cf_4_k_cu_fdf43662_34974cuda3std6ranges3__45__cpo4swapE,(.L_8 - _ZN39_INTERNAL_756c93cf_4_k_cu_fdf43662_34974cuda3std6ranges3__45__cpo4swapE)
_ZN39_INTERNAL_756c93cf_4_k_cu_fdf43662_34974cuda3std6ranges3__45__cpo4swapE:
	.zero		1
.L_8:


//--------------------- .nv.constant0._ZN7cutlass13device_kernelINS_4gemm6kernel13GemmUniversalIN4cute5tupleIJiiiiEEENS1_10collective13CollectiveMmaINS1_34MainloopSm90TmaGmmaWarpSpecializedILi3ENS5_IJNS4_1CILi2EEENSA_ILi1EEESC_EEENS1_35KernelTmaWarpSpecializedCooperativeEEENS5_IJNSA_ILi128EEENSA_ILi256EEENSA_ILi64EEEEEENS_10bfloat16_tENS5_IJlSC_lEEESK_SL_NS4_8TiledMMAINS4_8MMA_AtomIJNS4_4SM904GMMA28MMA_64x256x16_F32BF16BF16_SSILNSP_5MajorE0ELSR_0ELNSP_7ScaleInE1ELSS_1EEEEEENS4_6LayoutISD_NS5_IJSC_NSA_ILi0EEESW_EEEEENS5_IJNS4_10UnderscoreESZ_SZ_EEEEENS4_13SM90_TMA_LOADENS4_14ComposedLayoutINS4_7SwizzleILi3ELi4ELi3EEENS4_18smem_ptr_flag_bitsILi16EEENSV_INS5_IJNSA_ILi8EEESI_EEENS5_IJSI_SC_EEEEEEEvNS4_8identityENS4_23SM90_TMA_LOAD_MULTICASTES1C_vS1D_EENS_8epilogue10collective6detail29Sm90TmaWarpSpecializedAdapterINS1H_15DefaultEpilogueISK_SL_SL_NS1G_6thread17LinearCombinationISK_Li1EffLNS1L_9ScaleType4KindE0ELNS_15FloatRoundStyleE2ESK_EENS1_15EpilogueDefaultEEEEEvvEEEEvNT_6ParamsE --------------------------
	.section	.nv.constant0._ZN7cutlass13device_kernelINS_4gemm6kernel13GemmUniversalIN4cute5tupleIJiiiiEEENS1_10collective13CollectiveMmaINS1_34MainloopSm90TmaGmmaWarpSpecializedILi3ENS5_IJNS4_1CILi2EEENSA_ILi1EEESC_EEENS1_35KernelTmaWarpSpecializedCooperativeEEENS5_IJNSA_ILi128EEENSA_ILi256EEENSA_ILi64EEEEEENS_10bfloat16_tENS5_IJlSC_lEEESK_SL_NS4_8TiledMMAINS4_8MMA_AtomIJNS4_4SM904GMMA28MMA_64x256x16_F32BF16BF16_SSILNSP_5MajorE0ELSR_0ELNSP_7ScaleInE1ELSS_1EEEEEENS4_6LayoutISD_NS5_IJSC_NSA_ILi0EEESW_EEEEENS5_IJNS4_10UnderscoreESZ_SZ_EEEEENS4_13SM90_TMA_LOADENS4_14ComposedLayoutINS4_7SwizzleILi3ELi4ELi3EEENS4_18smem_ptr_flag_bitsILi16EEENSV_INS5_IJNSA_ILi8EEESI_EEENS5_IJSI_SC_EEEEEEEvNS4_8identityENS4_23SM90_TMA_LOAD_MULTICASTES1C_vS1D_EENS_8epilogue10collective6detail29Sm90TmaWarpSpecializedAdapterINS1H_15DefaultEpilogueISK_SL_SL_NS1G_6thread17LinearCombinationISK_Li1EffLNS1L_9ScaleType4KindE0ELNS_15FloatRoundStyleE2ESK_EENS1_15EpilogueDefaultEEEEEvvEEEEvNT_6ParamsE,"a",@progbits
	.sectionflags	@""
	.align	4
.nv.constant0._ZN7cutlass13device_kernelINS_4gemm6kernel13GemmUniversalIN4cute5tupleIJiiiiEEENS1_10collective13CollectiveMmaINS1_34MainloopSm90TmaGmmaWarpSpecializedILi3ENS5_IJNS4_1CILi2EEENSA_ILi1EEESC_EEENS1_35KernelTmaWarpSpecializedCooperativeEEENS5_IJNSA_ILi128EEENSA_ILi256EEENSA_ILi64EEEEEENS_10bfloat16_tENS5_IJlSC_lEEESK_SL_NS4_8TiledMMAINS4_8MMA_AtomIJNS4_4SM904GMMA28MMA_64x256x16_F32BF16BF16_SSILNSP_5MajorE0ELSR_0ELNSP_7ScaleInE1ELSS_1EEEEEENS4_6LayoutISD_NS5_IJSC_NSA_ILi0EEESW_EEEEENS5_IJNS4_10UnderscoreESZ_SZ_EEEEENS4_13SM90_TMA_LOADENS4_14ComposedLayoutINS4_7SwizzleILi3ELi4ELi3EEENS4_18smem_ptr_flag_bitsILi16EEENSV_INS5_IJNSA_ILi8EEESI_EEENS5_IJSI_SC_EEEEEEEvNS4_8identityENS4_23SM90_TMA_LOAD_MULTICASTES1C_vS1D_EENS_8epilogue10collective6detail29Sm90TmaWarpSpecializedAdapterINS1H_15DefaultEpilogueISK_SL_SL_NS1G_6thread17LinearCombinationISK_Li1EffLNS1L_9ScaleType4KindE0ELNS_15FloatRoundStyleE2ESK_EENS1_15EpilogueDefaultEEEEEvvEEEEvNT_6ParamsE:
	.zero		1664


//--------------------- SYMBOLS --------------------------

	.type		.nv.reservedSmem.offset0,@object
	.size		.nv.reservedSmem.offset0,0x4
	.type		__assertfail,@function
